	.target	sm_100a

	.elftype	@"ET_EXEC"


//--------------------- .note.nv.tkinfo           --------------------------
	.section	.note.nv.tkinfo,"",@"SHT_NOTE"
	.sectionflags	@"SHF_NOTE_NV_TKINFO"
	.tkinfo
        /*0018*/ 	.word	0x00000002
        /*0030*/ 	.string	""
        /*0030*/ 	.string	"ptxas"
        /*0030*/ 	.string	"Cuda compilation tools, release 13.0, V13.0.88"
        /*0030*/ 	.string	"Build cuda_13.0.r13.0/compiler.36424714_0"
        /*0030*/ 	.string	"-arch sm_100a -m 64 "



//--------------------- .note.nv.cuinfo           --------------------------
	.section	.note.nv.cuinfo,"",@"SHT_NOTE"
	.sectionflags	@"SHF_NOTE_NV_CUINFO"
        /*0018*/ 	.short	0x0002
        /*001a*/ 	.short	0x0064
        /*001c*/ 	.short	0x0082
	.zero		2


//--------------------- .nv.info                  --------------------------
	.section	.nv.info,"",@"SHT_CUDA_INFO"
	.align	4


	//----- nvinfo : EIATTR_REGCOUNT
	.align		4
        /*0000*/ 	.byte	0x04, 0x2f
        /*0002*/ 	.short	(.L_19 - .L_18)
	.align		4
.L_18:
        /*0004*/ 	.word	index@(_ZN7cutlass13device_kernelINS_4gemm6kernel13GemmUniversalIN4cute5tupleIJiiiiEEENS1_10collective13CollectiveMmaINS1_35MainloopSm100TmaUmmaWarpSpecializedILi13ELi2ELi4ENS5_IJNS4_1CILi4EEENSA_ILi2EEENSA_ILi1EEEEEEEENS5_IJNSA_ILi128EEESG_NSA_ILi64EEEEEENS_10bfloat16_tENS5_IJlSD_lEEESJ_SK_NS4_8TiledMMAINS4_8MMA_AtomIJNS4_26SM100_MMA_F16BF16_2x1SM_SSISJ_SJ_fLi128ELi128ELNS4_4UMMA5MajorE0ELSP_0ELNSO_7ScaleInE0ELSQ_0EEEEEENS4_6LayoutINS5_IJSD_SD_SD_EEENS5_IJNSA_ILi0EEESV_SV_EEEEENS5_IJNS4_10UnderscoreESY_SY_EEEEENS4_28SM100_TMA_2SM_LOAD_MULTICASTENS4_14ComposedLayoutINS4_7SwizzleILi3ELi4ELi3EEENS4_18smem_ptr_flag_bitsILi16EEENST_INS5_IJNSA_ILi8EEESH_EEENS5_IJSH_SD_EEEEEEEvNS4_8identityES11_S1B_vS1C_EENS_8epilogue10collective18CollectiveEpilogueINS1E_23Sm100TmaWarpSpecializedILi4ELi2ELi16ELb1ELb0EEEJNS5_IJSH_SG_SH_EEENS5_IJNST_ISH_SD_EENST_INS5_IJNSA_ILi16EEESC_EEENS5_IJSD_SH_EEEEEEEESJ_SK_SJ_SK_NS1E_6fusion15FusionCallbacksIS1I_NS1Q_17LinearCombinationISJ_fSJ_fLNS_15FloatRoundStyleE2EEES1J_S1P_JEEENS4_5SM1004TMEM4LOAD26SM100_TMEM_LOAD_32dp32b16xENS4_13SM90_TMA_LOADENS12_INS13_ILi1ELi4ELi3EEES16_NST_INS5_IJS17_S1L_EEENS5_IJS1L_SD_EEEEEEENS4_39AutoVectorizingCopyWithAssumedAlignmentILi128EEENS4_14SM90_TMA_STOREES25_S27_S27_EEEvvEEEEvNT_6ParamsE)
        /*0008*/ 	.word	0x00000045


	//----- nvinfo : EIATTR_FRAME_SIZE
	.align		4
.L_19:
        /*000c*/ 	.byte	0x04, 0x11
        /*000e*/ 	.short	(.L_21 - .L_20)
	.align		4
.L_20:
        /*0010*/ 	.word	index@($__internal_2_$__cuda_sm10x_tcgen05_guardrail_trap_unallocated_columns_being_dealloced)
        /*0014*/ 	.word	0x00000000


	//----- nvinfo : EIATTR_FRAME_SIZE
	.align		4
.L_21:
        /*0018*/ 	.byte	0x04, 0x11
        /*001a*/ 	.short	(.L_23 - .L_22)
	.align		4
.L_22:
        /*001c*/ 	.word	index@($__internal_1_$__cuda_sm10x_tcgen05_guardrail_trap_phase_invalid_during_alloc)
        /*0020*/ 	.word	0x00000000


	//----- nvinfo : EIATTR_FRAME_SIZE
	.align		4
.L_23:
        /*0024*/ 	.byte	0x04, 0x11
        /*0026*/ 	.short	(.L_25 - .L_24)
	.align		4
.L_24:
        /*0028*/ 	.word	index@($__internal_0_$__cuda_sm10x_tcgen05_guardrail_trap_col_being_dealloced_not_returned_by_alloc)
        /*002c*/ 	.word	0x00000000


	//----- nvinfo : EIATTR_FRAME_SIZE
	.align		4
.L_25:
        /*0030*/ 	.byte	0x04, 0x11
        /*0032*/ 	.short	(.L_27 - .L_26)
	.align		4
.L_26:
        /*0034*/ 	.word	index@(_ZN7cutlass13device_kernelINS_4gemm6kernel13GemmUniversalIN4cute5tupleIJiiiiEEENS1_10collective13CollectiveMmaINS1_35MainloopSm100TmaUmmaWarpSpecializedILi13ELi2ELi4ENS5_IJNS4_1CILi4EEENSA_ILi2EEENSA_ILi1EEEEEEEENS5_IJNSA_ILi128EEESG_NSA_ILi64EEEEEENS_10bfloat16_tENS5_IJlSD_lEEESJ_SK_NS4_8TiledMMAINS4_8MMA_AtomIJNS4_26SM100_MMA_F16BF16_2x1SM_SSISJ_SJ_fLi128ELi128ELNS4_4UMMA5MajorE0ELSP_0ELNSO_7ScaleInE0ELSQ_0EEEEEENS4_6LayoutINS5_IJSD_SD_SD_EEENS5_IJNSA_ILi0EEESV_SV_EEEEENS5_IJNS4_10UnderscoreESY_SY_EEEEENS4_28SM100_TMA_2SM_LOAD_MULTICASTENS4_14ComposedLayoutINS4_7SwizzleILi3ELi4ELi3EEENS4_18smem_ptr_flag_bitsILi16EEENST_INS5_IJNSA_ILi8EEESH_EEENS5_IJSH_SD_EEEEEEEvNS4_8identityES11_S1B_vS1C_EENS_8epilogue10collective18CollectiveEpilogueINS1E_23Sm100TmaWarpSpecializedILi4ELi2ELi16ELb1ELb0EEEJNS5_IJSH_SG_SH_EEENS5_IJNST_ISH_SD_EENST_INS5_IJNSA_ILi16EEESC_EEENS5_IJSD_SH_EEEEEEEESJ_SK_SJ_SK_NS1E_6fusion15FusionCallbacksIS1I_NS1Q_17LinearCombinationISJ_fSJ_fLNS_15FloatRoundStyleE2EEES1J_S1P_JEEENS4_5SM1004TMEM4LOAD26SM100_TMEM_LOAD_32dp32b16xENS4_13SM90_TMA_LOADENS12_INS13_ILi1ELi4ELi3EEES16_NST_INS5_IJS17_S1L_EEENS5_IJS1L_SD_EEEEEEENS4_39AutoVectorizingCopyWithAssumedAlignmentILi128EEENS4_14SM90_TMA_STOREES25_S27_S27_EEEvvEEEEvNT_6ParamsE)
        /*0038*/ 	.word	0x00000000


	//----- nvinfo : EIATTR_MIN_STACK_SIZE
	.align		4
.L_27:
        /*003c*/ 	.byte	0x04, 0x12
        /*003e*/ 	.short	(.L_29 - .L_28)
	.align		4
.L_28:
        /*0040*/ 	.word	index@(_ZN7cutlass13device_kernelINS_4gemm6kernel13GemmUniversalIN4cute5tupleIJiiiiEEENS1_10collective13CollectiveMmaINS1_35MainloopSm100TmaUmmaWarpSpecializedILi13ELi2ELi4ENS5_IJNS4_1CILi4EEENSA_ILi2EEENSA_ILi1EEEEEEEENS5_IJNSA_ILi128EEESG_NSA_ILi64EEEEEENS_10bfloat16_tENS5_IJlSD_lEEESJ_SK_NS4_8TiledMMAINS4_8MMA_AtomIJNS4_26SM100_MMA_F16BF16_2x1SM_SSISJ_SJ_fLi128ELi128ELNS4_4UMMA5MajorE0ELSP_0ELNSO_7ScaleInE0ELSQ_0EEEEEENS4_6LayoutINS5_IJSD_SD_SD_EEENS5_IJNSA_ILi0EEESV_SV_EEEEENS5_IJNS4_10UnderscoreESY_SY_EEEEENS4_28SM100_TMA_2SM_LOAD_MULTICASTENS4_14ComposedLayoutINS4_7SwizzleILi3ELi4ELi3EEENS4_18smem_ptr_flag_bitsILi16EEENST_INS5_IJNSA_ILi8EEESH_EEENS5_IJSH_SD_EEEEEEEvNS4_8identityES11_S1B_vS1C_EENS_8epilogue10collective18CollectiveEpilogueINS1E_23Sm100TmaWarpSpecializedILi4ELi2ELi16ELb1ELb0EEEJNS5_IJSH_SG_SH_EEENS5_IJNST_ISH_SD_EENST_INS5_IJNSA_ILi16EEESC_EEENS5_IJSD_SH_EEEEEEEESJ_SK_SJ_SK_NS1E_6fusion15FusionCallbacksIS1I_NS1Q_17LinearCombinationISJ_fSJ_fLNS_15FloatRoundStyleE2EEES1J_S1P_JEEENS4_5SM1004TMEM4LOAD26SM100_TMEM_LOAD_32dp32b16xENS4_13SM90_TMA_LOADENS12_INS13_ILi1ELi4ELi3EEES16_NST_INS5_IJS17_S1L_EEENS5_IJS1L_SD_EEEEEEENS4_39AutoVectorizingCopyWithAssumedAlignmentILi128EEENS4_14SM90_TMA_STOREES25_S27_S27_EEEvvEEEEvNT_6ParamsE)
        /*0044*/ 	.word	0x00000000
.L_29:


//--------------------- .nv.compat                --------------------------
	.section	.nv.compat,"",@"SHT_CUDA_COMPAT_INFO"
	.align	4
        /*0000*/ 	.byte	0x02, 0x09, 0x01, 0x00, 0x02, 0x02, 0x02, 0x00, 0x02, 0x05, 0x05, 0x00, 0x03, 0x07, 0x01, 0x01
        /*0010*/ 	.byte	0x02, 0x03, 0x01, 0x00, 0x02, 0x06, 0x01, 0x00, 0x04, 0x0b, 0x08, 0x00, 0x09, 0x00, 0x00, 0x00
        /*0020*/ 	.byte	0x00, 0x00, 0x00, 0x00


//--------------------- .nv.info._ZN7cutlass13device_kernelINS_4gemm6kernel13GemmUniversalIN4cute5tupleIJiiiiEEENS1_10collective13CollectiveMmaINS1_35MainloopSm100TmaUmmaWarpSpecializedILi13ELi2ELi4ENS5_IJNS4_1CILi4EEENSA_ILi2EEENSA_ILi1EEEEEEEENS5_IJNSA_ILi128EEESG_NSA_ILi64EEEEEENS_10bfloat16_tENS5_IJlSD_lEEESJ_SK_NS4_8TiledMMAINS4_8MMA_AtomIJNS4_26SM100_MMA_F16BF16_2x1SM_SSISJ_SJ_fLi128ELi128ELNS4_4UMMA5MajorE0ELSP_0ELNSO_7ScaleInE0ELSQ_0EEEEEENS4_6LayoutINS5_IJSD_SD_SD_EEENS5_IJNSA_ILi0EEESV_SV_EEEEENS5_IJNS4_10UnderscoreESY_SY_EEEEENS4_28SM100_TMA_2SM_LOAD_MULTICASTENS4_14ComposedLayoutINS4_7SwizzleILi3ELi4ELi3EEENS4_18smem_ptr_flag_bitsILi16EEENST_INS5_IJNSA_ILi8EEESH_EEENS5_IJSH_SD_EEEEEEEvNS4_8identityES11_S1B_vS1C_EENS_8epilogue10collective18CollectiveEpilogueINS1E_23Sm100TmaWarpSpecializedILi4ELi2ELi16ELb1ELb0EEEJNS5_IJSH_SG_SH_EEENS5_IJNST_ISH_SD_EENST_INS5_IJNSA_ILi16EEESC_EEENS5_IJSD_SH_EEEEEEEESJ_SK_SJ_SK_NS1E_6fusion15FusionCallbacksIS1I_NS1Q_17LinearCombinationISJ_fSJ_fLNS_15FloatRoundStyleE2EEES1J_S1P_JEEENS4_5SM1004TMEM4LOAD26SM100_TMEM_LOAD_32dp32b16xENS4_13SM90_TMA_LOADENS12_INS13_ILi1ELi4ELi3EEES16_NST_INS5_IJS17_S1L_EEENS5_IJS1L_SD_EEEEEEENS4_39AutoVectorizingCopyWithAssumedAlignmentILi128EEENS4_14SM90_TMA_STOREES25_S27_S27_EEEvvEEEEvNT_6ParamsE --------------------------
	.section	.nv.info._ZN7cutlass13device_kernelINS_4gemm6kernel13GemmUniversalIN4cute5tupleIJiiiiEEENS1_10collective13CollectiveMmaINS1_35MainloopSm100TmaUmmaWarpSpecializedILi13ELi2ELi4ENS5_IJNS4_1CILi4EEENSA_ILi2EEENSA_ILi1EEEEEEEENS5_IJNSA_ILi128EEESG_NSA_ILi64EEEEEENS_10bfloat16_tENS5_IJlSD_lEEESJ_SK_NS4_8TiledMMAINS4_8MMA_AtomIJNS4_26SM100_MMA_F16BF16_2x1SM_SSISJ_SJ_fLi128ELi128ELNS4_4UMMA5MajorE0ELSP_0ELNSO_7ScaleInE0ELSQ_0EEEEEENS4_6LayoutINS5_IJSD_SD_SD_EEENS5_IJNSA_ILi0EEESV_SV_EEEEENS5_IJNS4_10UnderscoreESY_SY_EEEEENS4_28SM100_TMA_2SM_LOAD_MULTICASTENS4_14ComposedLayoutINS4_7SwizzleILi3ELi4ELi3EEENS4_18smem_ptr_flag_bitsILi16EEENST_INS5_IJNSA_ILi8EEESH_EEENS5_IJSH_SD_EEEEEEEvNS4_8identityES11_S1B_vS1C_EENS_8epilogue10collective18CollectiveEpilogueINS1E_23Sm100TmaWarpSpecializedILi4ELi2ELi16ELb1ELb0EEEJNS5_IJSH_SG_SH_EEENS5_IJNST_ISH_SD_EENST_INS5_IJNSA_ILi16EEESC_EEENS5_IJSD_SH_EEEEEEEESJ_SK_SJ_SK_NS1E_6fusion15FusionCallbacksIS1I_NS1Q_17LinearCombinationISJ_fSJ_fLNS_15FloatRoundStyleE2EEES1J_S1P_JEEENS4_5SM1004TMEM4LOAD26SM100_TMEM_LOAD_32dp32b16xENS4_13SM90_TMA_LOADENS12_INS13_ILi1ELi4ELi3EEES16_NST_INS5_IJS17_S1L_EEENS5_IJS1L_SD_EEEEEEENS4_39AutoVectorizingCopyWithAssumedAlignmentILi128EEENS4_14SM90_TMA_STOREES25_S27_S27_EEEvvEEEEvNT_6ParamsE,"",@"SHT_CUDA_INFO"
	.sectionflags	@""
	.align	4


	//----- nvinfo : EIATTR_CUDA_API_VERSION
	.align		4
        /*0000*/ 	.byte	0x04, 0x37
        /*0002*/ 	.short	(.L_31 - .L_30)
.L_30:
        /*0004*/ 	.word	0x00000082


	//----- nvinfo : EIATTR_KPARAM_INFO
	.align		4
.L_31:
        /*0008*/ 	.byte	0x04, 0x17
        /*000a*/ 	.short	(.L_33 - .L_32)
.L_32:
        /*000c*/ 	.word	0x00000000
        /*0010*/ 	.short	0x0000
        /*0012*/ 	.short	0x0000
        /*0014*/ 	.byte	0x00, 0xf0, 0x01, 0x20


	//----- nvinfo : EIATTR_AT_ENTRY_FRAGMENTS
	.align		4
.L_33:
        /*0018*/ 	.byte	0x04, 0x4f
        /*001a*/ 	.short	(.L_35 - .L_34)


	//   ....[0]....
.L_34:
        /*001c*/ 	.word	0x00000007


	//----- nvinfo : EIATTR_RESERVED_SMEM_USED
	.align		4
.L_35:
        /*0020*/ 	.byte	0x01, 0x41
	.zero		2


	//----- nvinfo : EIATTR_SPARSE_MMA_MASK
	.align		4
        /*0024*/ 	.byte	0x03, 0x50
        /*0026*/ 	.short	0x0000


	//----- nvinfo : EIATTR_TCGEN05_2CTA_USED
	.align		4
        /*0028*/ 	.byte	0x01, 0x52
	.zero		2


	//----- nvinfo : EIATTR_MAXREG_COUNT
	.align		4
        /*002c*/ 	.byte	0x03, 0x1b
        /*002e*/ 	.short	0x00ff


	//----- nvinfo : EIATTR_NUM_BARRIERS
	.align		4
        /*0030*/ 	.byte	0x02, 0x4c
        /*0032*/ 	.byte	0x07
	.zero		1


	//----- nvinfo : EIATTR_EXTERNS
	.align		4
        /*0034*/ 	.byte	0x04, 0x0f
        /*0036*/ 	.short	(.L_37 - .L_36)


	//   ....[0]....
	.align		4
.L_36:
        /*0038*/ 	.word	index@(__assertfail)


	//----- nvinfo : EIATTR_MERCURY_ISA_VERSION
	.align		4
.L_37:
        /*003c*/ 	.byte	0x03, 0x5f
        /*003e*/ 	.short	0x0101


	//----- nvinfo : EIATTR_INT_WARP_WIDE_INSTR_OFFSETS
	.align		4
        /*0040*/ 	.byte	0x04, 0x31
        /*0042*/ 	.short	(.L_39 - .L_38)


	//   ....[0]....
.L_38:
        /*0044*/ 	.word	0x00000eb0


	//   ....[1]....
        /*0048*/ 	.word	0x00000f50


	//   ....[2]....
        /*004c*/ 	.word	0x00004b10


	//   ....[3]....
        /*0050*/ 	.word	0x00004b40


	//   ....[4]....
        /*0054*/ 	.word	0x00004b60


	//   ....[5]....
        /*0058*/ 	.word	0x000056a0


	//   ....[6]....
        /*005c*/ 	.word	0x00005740


	//   ....[7]....
        /*0060*/ 	.word	0x00005800


	//   ....[8]....
        /*0064*/ 	.word	0x00005870


	//   ....[9]....
        /*0068*/ 	.word	0x00005930


	//   ....[10]....
        /*006c*/ 	.word	0x000059d0


	//   ....[11]....
        /*0070*/ 	.word	0x00005a40


	//   ....[12]....
        /*0074*/ 	.word	0x00005b00


	//   ....[13]....
        /*0078*/ 	.word	0x00005ba0


	//   ....[14]....
        /*007c*/ 	.word	0x00005c40


	//   ....[15]....
        /*0080*/ 	.word	0x00005d30


	//   ....[16]....
        /*0084*/ 	.word	0x00005e00


	//----- nvinfo : EIATTR_COOP_GROUP_MASK_REGIDS
	.align		4
.L_39:
        /*0088*/ 	.byte	0x04, 0x29
        /*008a*/ 	.short	(.L_41 - .L_40)


	//   ....[0]....
.L_40:
        /*008c*/ 	.word	0xffffffff


	//   ....[1]....
        /*0090*/ 	.word	0xffffffff


	//   ....[2]....
        /*0094*/ 	.word	0xffffffff


	//   ....[3]....
        /*0098*/ 	.word	0xffffffff


	//   ....[4]....
        /*009c*/ 	.word	0xffffffff


	//   ....[5]....
        /*00a0*/ 	.word	0xffffffff


	//   ....[6]....
        /*00a4*/ 	.word	0xffffffff


	//   ....[7]....
        /*00a8*/ 	.word	0xffffffff


	//   ....[8]....
        /*00ac*/ 	.word	0xffffffff


	//   ....[9]....
        /*00b0*/ 	.word	0xffffffff


	//   ....[10]....
        /*00b4*/ 	.word	0xffffffff


	//   ....[11]....
        /*00b8*/ 	.word	0xffffffff


	//   ....[12]....
        /*00bc*/ 	.word	0xffffffff


	//   ....[13]....
        /*00c0*/ 	.word	0xffffffff


	//----- nvinfo : EIATTR_COOP_GROUP_INSTR_OFFSETS
	.align		4
.L_41:
        /*00c4*/ 	.byte	0x04, 0x28
        /*00c6*/ 	.short	(.L_43 - .L_42)


	//   ....[0]....
.L_42:
        /*00c8*/ 	.word	0x000000b0


	//   ....[1]....
        /*00cc*/ 	.word	0x00000510


	//   ....[2]....
        /*00d0*/ 	.word	0x00000820


	//   ....[3]....
        /*00d4*/ 	.word	0x000009b0


	//   ....[4]....
        /*00d8*/ 	.word	0x00000aa0


	//   ....[5]....
        /*00dc*/ 	.word	0x00000c00


	//   ....[6]....
        /*00e0*/ 	.word	0x00000d90


	//   ....[7]....
        /*00e4*/ 	.word	0x00000fd0


	//   ....[8]....
        /*00e8*/ 	.word	0x00002530


	//   ....[9]....
        /*00ec*/ 	.word	0x000038f0


	//   ....[10]....
        /*00f0*/ 	.word	0x00003dc0


	//   ....[11]....
        /*00f4*/ 	.word	0x00003df0


	//   ....[12]....
        /*00f8*/ 	.word	0x00004a10


	//   ....[13]....
        /*00fc*/ 	.word	0x00004c20


	//----- nvinfo : EIATTR_VRC_CTA_INIT_COUNT
	.align		4
.L_43:
        /*0100*/ 	.byte	0x02, 0x4a
        /*0102*/ 	.byte	0x80
	.zero		1


	//----- nvinfo : EIATTR_SYSCALL_OFFSETS
	.align		4
        /*0104*/ 	.byte	0x04, 0x46
        /*0106*/ 	.short	(.L_45 - .L_44)


	//   ....[0]....
.L_44:
        /*0108*/ 	.word	0x00006980


	//   ....[1]....
        /*010c*/ 	.word	0x00006a70


	//   ....[2]....
        /*0110*/ 	.word	0x000071a0


	//   ....[3]....
        /*0114*/ 	.word	0x00007ad0


	//   ....[4]....
        /*0118*/ 	.word	0x000083a0


	//   ....[5]....
        /*011c*/ 	.word	0x00008c70


	//----- nvinfo : EIATTR_MBARRIER_INSTR_OFFSETS
	.align		4
.L_45:
        /*0120*/ 	.byte	0x04, 0x39
        /*0122*/ 	.short	(.L_47 - .L_46)


	//   ....[0]....
.L_46:
        /*0124*/ 	.word	0x00000660
        /*0128*/ 	.word	0x000000ff
        /*012c*/ 	.word	0x00000000
        /*0130*/ 	.short	0x0100
        /*0132*/ 	.byte	0x04
	.zero		1


	//   ....[1]....
        /*0134*/ 	.word	0x00000670
        /*0138*/ 	.word	0x000000ff
        /*013c*/ 	.word	0x00000068
        /*0140*/ 	.short	0x0100
        /*0142*/ 	.byte	0x04
	.zero		1


	//   ....[2]....
        /*0144*/ 	.word	0x00000680
        /*0148*/ 	.word	0x000000ff
        /*014c*/ 	.word	0x00000008
        /*0150*/ 	.short	0x0100
        /*0152*/ 	.byte	0x04
	.zero		1


	//   ....[3]....
        /*0154*/ 	.word	0x00000690
        /*0158*/ 	.word	0x000000ff
        /*015c*/ 	.word	0x00000070
        /*0160*/ 	.short	0x0100
        /*0162*/ 	.byte	0x04
	.zero		1


	//   ....[4]....
        /*0164*/ 	.word	0x000006a0
        /*0168*/ 	.word	0x000000ff
        /*016c*/ 	.word	0x00000010
        /*0170*/ 	.short	0x0100
        /*0172*/ 	.byte	0x04
	.zero		1


	//   ....[5]....
        /*0174*/ 	.word	0x000006b0
        /*0178*/ 	.word	0x000000ff
        /*017c*/ 	.word	0x00000078
        /*0180*/ 	.short	0x0100
        /*0182*/ 	.byte	0x04
	.zero		1


	//   ....[6]....
        /*0184*/ 	.word	0x000006c0
        /*0188*/ 	.word	0x000000ff
        /*018c*/ 	.word	0x00000018
        /*0190*/ 	.short	0x0100
        /*0192*/ 	.byte	0x04
	.zero		1


	//   ....[7]....
        /*0194*/ 	.word	0x000006d0
        /*0198*/ 	.word	0x000000ff
        /*019c*/ 	.word	0x00000080
        /*01a0*/ 	.short	0x0100
        /*01a2*/ 	.byte	0x04
	.zero		1


	//   ....[8]....
        /*01a4*/ 	.word	0x000006e0
        /*01a8*/ 	.word	0x000000ff
        /*01ac*/ 	.word	0x00000020
        /*01b0*/ 	.short	0x0100
        /*01b2*/ 	.byte	0x04
	.zero		1


	//   ....[9]....
        /*01b4*/ 	.word	0x000006f0
        /*01b8*/ 	.word	0x000000ff
        /*01bc*/ 	.word	0x00000088
        /*01c0*/ 	.short	0x0100
        /*01c2*/ 	.byte	0x04
	.zero		1


	//   ....[10]....
        /*01c4*/ 	.word	0x00000700
        /*01c8*/ 	.word	0x000000ff
        /*01cc*/ 	.word	0x00000028
        /*01d0*/ 	.short	0x0100
        /*01d2*/ 	.byte	0x04
	.zero		1


	//   ....[11]....
        /*01d4*/ 	.word	0x00000710
        /*01d8*/ 	.word	0x000000ff
        /*01dc*/ 	.word	0x00000090
        /*01e0*/ 	.short	0x0100
        /*01e2*/ 	.byte	0x04
	.zero		1


	//   ....[12]....
        /*01e4*/ 	.word	0x00000720
        /*01e8*/ 	.word	0x000000ff
        /*01ec*/ 	.word	0x00000030
        /*01f0*/ 	.short	0x0100
        /*01f2*/ 	.byte	0x04
	.zero		1


	//   ....[13]....
        /*01f4*/ 	.word	0x00000730
        /*01f8*/ 	.word	0x000000ff
        /*01fc*/ 	.word	0x00000098
        /*0200*/ 	.short	0x0100
        /*0202*/ 	.byte	0x04
	.zero		1


	//   ....[14]....
        /*0204*/ 	.word	0x00000740
        /*0208*/ 	.word	0x000000ff
        /*020c*/ 	.word	0x00000038
        /*0210*/ 	.short	0x0100
        /*0212*/ 	.byte	0x04
	.zero		1


	//   ....[15]....
        /*0214*/ 	.word	0x00000750
        /*0218*/ 	.word	0x000000ff
        /*021c*/ 	.word	0x000000a0
        /*0220*/ 	.short	0x0100
        /*0222*/ 	.byte	0x04
	.zero		1


	//   ....[16]....
        /*0224*/ 	.word	0x00000760
        /*0228*/ 	.word	0x000000ff
        /*022c*/ 	.word	0x00000040
        /*0230*/ 	.short	0x0100
        /*0232*/ 	.byte	0x04
	.zero		1


	//   ....[17]....
        /*0234*/ 	.word	0x00000770
        /*0238*/ 	.word	0x000000ff
        /*023c*/ 	.word	0x000000a8
        /*0240*/ 	.short	0x0100
        /*0242*/ 	.byte	0x04
	.zero		1


	//   ....[18]....
        /*0244*/ 	.word	0x00000780
        /*0248*/ 	.word	0x000000ff
        /*024c*/ 	.word	0x00000048
        /*0250*/ 	.short	0x0100
        /*0252*/ 	.byte	0x04
	.zero		1


	//   ....[19]....
        /*0254*/ 	.word	0x00000790
        /*0258*/ 	.word	0x000000ff
        /*025c*/ 	.word	0x000000b0
        /*0260*/ 	.short	0x0100
        /*0262*/ 	.byte	0x04
	.zero		1


	//   ....[20]....
        /*0264*/ 	.word	0x000007a0
        /*0268*/ 	.word	0x000000ff
        /*026c*/ 	.word	0x00000050
        /*0270*/ 	.short	0x0100
        /*0272*/ 	.byte	0x04
	.zero		1


	//   ....[21]....
        /*0274*/ 	.word	0x000007b0
        /*0278*/ 	.word	0x000000ff
        /*027c*/ 	.word	0x000000b8
        /*0280*/ 	.short	0x0100
        /*0282*/ 	.byte	0x04
	.zero		1


	//   ....[22]....
        /*0284*/ 	.word	0x000007c0
        /*0288*/ 	.word	0x000000ff
        /*028c*/ 	.word	0x00000058
        /*0290*/ 	.short	0x0100
        /*0292*/ 	.byte	0x04
	.zero		1


	//   ....[23]....
        /*0294*/ 	.word	0x000007d0
        /*0298*/ 	.word	0x000000ff
        /*029c*/ 	.word	0x000000c0
        /*02a0*/ 	.short	0x0100
        /*02a2*/ 	.byte	0x04
	.zero		1


	//   ....[24]....
        /*02a4*/ 	.word	0x000007e0
        /*02a8*/ 	.word	0x000000ff
        /*02ac*/ 	.word	0x00000060
        /*02b0*/ 	.short	0x0100
        /*02b2*/ 	.byte	0x04
	.zero		1


	//   ....[25]....
        /*02b4*/ 	.word	0x000007f0
        /*02b8*/ 	.word	0x000000ff
        /*02bc*/ 	.word	0x000000c8
        /*02c0*/ 	.short	0x0100
        /*02c2*/ 	.byte	0x04
	.zero		1


	//   ....[26]....
        /*02c4*/ 	.word	0x00000920
        /*02c8*/ 	.word	0x000000ff
        /*02cc*/ 	.word	0x000000d0
        /*02d0*/ 	.short	0x0100
        /*02d2*/ 	.byte	0x04
	.zero		1


	//   ....[27]....
        /*02d4*/ 	.word	0x00000930
        /*02d8*/ 	.word	0x000000ff
        /*02dc*/ 	.word	0x000000f0
        /*02e0*/ 	.short	0x0100
        /*02e2*/ 	.byte	0x04
	.zero		1


	//   ....[28]....
        /*02e4*/ 	.word	0x00000940
        /*02e8*/ 	.word	0x000000ff
        /*02ec*/ 	.word	0x000000d8
        /*02f0*/ 	.short	0x0100
        /*02f2*/ 	.byte	0x04
	.zero		1


	//   ....[29]....
        /*02f4*/ 	.word	0x00000950
        /*02f8*/ 	.word	0x000000ff
        /*02fc*/ 	.word	0x000000f8
        /*0300*/ 	.short	0x0100
        /*0302*/ 	.byte	0x04
	.zero		1


	//   ....[30]....
        /*0304*/ 	.word	0x00000960
        /*0308*/ 	.word	0x000000ff
        /*030c*/ 	.word	0x000000e0
        /*0310*/ 	.short	0x0100
        /*0312*/ 	.byte	0x04
	.zero		1


	//   ....[31]....
        /*0314*/ 	.word	0x00000970
        /*0318*/ 	.word	0x000000ff
        /*031c*/ 	.word	0x00000100
        /*0320*/ 	.short	0x0100
        /*0322*/ 	.byte	0x04
	.zero		1


	//   ....[32]....
        /*0324*/ 	.word	0x00000980
        /*0328*/ 	.word	0x000000ff
        /*032c*/ 	.word	0x000000e8
        /*0330*/ 	.short	0x0100
        /*0332*/ 	.byte	0x04
	.zero		1


	//   ....[33]....
        /*0334*/ 	.word	0x00000990
        /*0338*/ 	.word	0x000000ff
        /*033c*/ 	.word	0x00000108
        /*0340*/ 	.short	0x0100
        /*0342*/ 	.byte	0x04
	.zero		1


	//   ....[34]....
        /*0344*/ 	.word	0x00000a70
        /*0348*/ 	.word	0x000000ff
        /*034c*/ 	.word	0x00000110
        /*0350*/ 	.short	0x0100
        /*0352*/ 	.byte	0x06
	.zero		1


	//   ....[35]....
        /*0354*/ 	.word	0x00000a80
        /*0358*/ 	.word	0x000000ff
        /*035c*/ 	.word	0x00000118
        /*0360*/ 	.short	0x0100
        /*0362*/ 	.byte	0x06
	.zero		1


	//   ....[36]....
        /*0364*/ 	.word	0x00000bb0
        /*0368*/ 	.word	0x000000ff
        /*036c*/ 	.word	0x00000120
        /*0370*/ 	.short	0x0100
        /*0372*/ 	.byte	0x06
	.zero		1


	//   ....[37]....
        /*0374*/ 	.word	0x00000bc0
        /*0378*/ 	.word	0x000000ff
        /*037c*/ 	.word	0x00000130
        /*0380*/ 	.short	0x0100
        /*0382*/ 	.byte	0x06
	.zero		1


	//   ....[38]....
        /*0384*/ 	.word	0x00000bd0
        /*0388*/ 	.word	0x000000ff
        /*038c*/ 	.word	0x00000128
        /*0390*/ 	.short	0x0100
        /*0392*/ 	.byte	0x06
	.zero		1


	//   ....[39]....
        /*0394*/ 	.word	0x00000be0
        /*0398*/ 	.word	0x000000ff
        /*039c*/ 	.word	0x00000138
        /*03a0*/ 	.short	0x0100
        /*03a2*/ 	.byte	0x06
	.zero		1


	//   ....[40]....
        /*03a4*/ 	.word	0x00000d00
        /*03a8*/ 	.word	0x000000ff
        /*03ac*/ 	.word	0x00000140
        /*03b0*/ 	.short	0x0100
        /*03b2*/ 	.byte	0x04
	.zero		1


	//   ....[41]....
        /*03b4*/ 	.word	0x00000d10
        /*03b8*/ 	.word	0x000000ff
        /*03bc*/ 	.word	0x00000160
        /*03c0*/ 	.short	0x0100
        /*03c2*/ 	.byte	0x04
	.zero		1


	//   ....[42]....
        /*03c4*/ 	.word	0x00000d20
        /*03c8*/ 	.word	0x000000ff
        /*03cc*/ 	.word	0x00000148
        /*03d0*/ 	.short	0x0100
        /*03d2*/ 	.byte	0x04
	.zero		1


	//   ....[43]....
        /*03d4*/ 	.word	0x00000d30
        /*03d8*/ 	.word	0x000000ff
        /*03dc*/ 	.word	0x00000168
        /*03e0*/ 	.short	0x0100
        /*03e2*/ 	.byte	0x04
	.zero		1


	//   ....[44]....
        /*03e4*/ 	.word	0x00000d40
        /*03e8*/ 	.word	0x000000ff
        /*03ec*/ 	.word	0x00000150
        /*03f0*/ 	.short	0x0100
        /*03f2*/ 	.byte	0x04
	.zero		1


	//   ....[45]....
        /*03f4*/ 	.word	0x00000d50
        /*03f8*/ 	.word	0x000000ff
        /*03fc*/ 	.word	0x00000170
        /*0400*/ 	.short	0x0100
        /*0402*/ 	.byte	0x04
	.zero		1


	//   ....[46]....
        /*0404*/ 	.word	0x00000d60
        /*0408*/ 	.word	0x000000ff
        /*040c*/ 	.word	0x00000158
        /*0410*/ 	.short	0x0100
        /*0412*/ 	.byte	0x04
	.zero		1


	//   ....[47]....
        /*0414*/ 	.word	0x00000d70
        /*0418*/ 	.word	0x000000ff
        /*041c*/ 	.word	0x00000178
        /*0420*/ 	.short	0x0100
        /*0422*/ 	.byte	0x04
	.zero		1


	//   ....[48]....
        /*0424*/ 	.word	0x00000e60
        /*0428*/ 	.word	0x000000ff
        /*042c*/ 	.word	0x00000180
        /*0430*/ 	.short	0x0100
        /*0432*/ 	.byte	0x04
	.zero		1


	//   ....[49]....
        /*0434*/ 	.word	0x00000e70
        /*0438*/ 	.word	0x000000ff
        /*043c*/ 	.word	0x00000190
        /*0440*/ 	.short	0x0100
        /*0442*/ 	.byte	0x04
	.zero		1


	//   ....[50]....
        /*0444*/ 	.word	0x00000e80
        /*0448*/ 	.word	0x000000ff
        /*044c*/ 	.word	0x00000188
        /*0450*/ 	.short	0x0100
        /*0452*/ 	.byte	0x04
	.zero		1


	//   ....[51]....
        /*0454*/ 	.word	0x00000e90
        /*0458*/ 	.word	0x000000ff
        /*045c*/ 	.word	0x00000198
        /*0460*/ 	.short	0x0100
        /*0462*/ 	.byte	0x04
	.zero		1


	//   ....[52]....
        /*0464*/ 	.word	0x00000f90
        /*0468*/ 	.word	0x000000ff
        /*046c*/ 	.word	0x000001a0
        /*0470*/ 	.short	0x0100
        /*0472*/ 	.byte	0x06
	.zero		1


	//   ....[53]....
        /*0474*/ 	.word	0x00001cd0
        /*0478*/ 	.word	0x00000000
        /*047c*/ 	.word	0x00000190
        /*0480*/ 	.short	0x010a
        /*0482*/ 	.byte	0xff
	.zero		1


	//   ....[54]....
        /*0484*/ 	.word	0x00001d00
        /*0488*/ 	.word	0x00000000
        /*048c*/ 	.word	0x00000180
        /*0490*/ 	.short	0x0101
        /*0492*/ 	.byte	0xff
	.zero		1


	//   ....[55]....
        /*0494*/ 	.word	0x00001dc0
        /*0498*/ 	.word	0x000000ff
        /*049c*/ 	.word	0x00000068
        /*04a0*/ 	.short	0x010a
        /*04a2*/ 	.byte	0x04
	.zero		1


	//   ....[56]....
        /*04a4*/ 	.word	0x00001e90
        /*04a8*/ 	.word	0x000000ff
        /*04ac*/ 	.word	0x00000068
        /*04b0*/ 	.short	0x010a
        /*04b2*/ 	.byte	0x21
	.zero		1


	//   ....[57]....
        /*04b4*/ 	.word	0x00002040
        /*04b8*/ 	.word	0x000000ff
        /*04bc*/ 	.word	0x00000068
        /*04c0*/ 	.short	0x010a
        /*04c2*/ 	.byte	0x05
	.zero		1


	//   ....[58]....
        /*04c4*/ 	.word	0x00002190
        /*04c8*/ 	.word	0x000000ff
        /*04cc*/ 	.word	0x00000118
        /*04d0*/ 	.short	0x0101
        /*04d2*/ 	.byte	0x06
	.zero		1


	//   ....[59]....
        /*04d4*/ 	.word	0x000021b0
        /*04d8*/ 	.word	0x000000ff
        /*04dc*/ 	.word	0x00000068
        /*04e0*/ 	.short	0x010a
        /*04e2*/ 	.byte	0x04
	.zero		1


	//   ....[60]....
        /*04e4*/ 	.word	0x00002230
        /*04e8*/ 	.word	0x000000ff
        /*04ec*/ 	.word	0x00000068
        /*04f0*/ 	.short	0x010a
        /*04f2*/ 	.byte	0x11
	.zero		1


	//   ....[61]....
        /*04f4*/ 	.word	0x000023c0
        /*04f8*/ 	.word	0x000000ff
        /*04fc*/ 	.word	0x00000068
        /*0500*/ 	.short	0x010a
        /*0502*/ 	.byte	0x05
	.zero		1


	//   ....[62]....
        /*0504*/ 	.word	0x00002560
        /*0508*/ 	.word	0x00000003
        /*050c*/ 	.word	0x00000120
        /*0510*/ 	.short	0x010a
        /*0512*/ 	.byte	0xff
	.zero		1


	//   ....[63]....
        /*0514*/ 	.word	0x000026b0
        /*0518*/ 	.word	0x00000000
        /*051c*/ 	.word	0x00000000
        /*0520*/ 	.short	0x0101
        /*0522*/ 	.byte	0xff
	.zero		1


	//   ....[64]....
        /*0524*/ 	.word	0x00002c60
        /*0528*/ 	.word	0x000000ff
        /*052c*/ 	.word	0x00000000
        /*0530*/ 	.short	0x010a
        /*0532*/ 	.byte	0x04
	.zero		1


	//   ....[65]....
        /*0534*/ 	.word	0x00002cf0
        /*0538*/ 	.word	0x000000ff
        /*053c*/ 	.word	0x00000000
        /*0540*/ 	.short	0x010a
        /*0542*/ 	.byte	0x05
	.zero		1


	//   ....[66]....
        /*0544*/ 	.word	0x00002d80
        /*0548*/ 	.word	0x000000ff
        /*054c*/ 	.word	0x00000000
        /*0550*/ 	.short	0x010a
        /*0552*/ 	.byte	0x05
	.zero		1


	//   ....[67]....
        /*0554*/ 	.word	0x00002e10
        /*0558*/ 	.word	0x000000ff
        /*055c*/ 	.word	0x00000000
        /*0560*/ 	.short	0x010a
        /*0562*/ 	.byte	0x05
	.zero		1


	//   ....[68]....
        /*0564*/ 	.word	0x00002ea0
        /*0568*/ 	.word	0x000000ff
        /*056c*/ 	.word	0x00000000
        /*0570*/ 	.short	0x010a
        /*0572*/ 	.byte	0x05
	.zero		1


	//   ....[69]....
        /*0574*/ 	.word	0x00002f30
        /*0578*/ 	.word	0x000000ff
        /*057c*/ 	.word	0x00000000
        /*0580*/ 	.short	0x010a
        /*0582*/ 	.byte	0x05
	.zero		1


	//   ....[70]....
        /*0584*/ 	.word	0x00002fc0
        /*0588*/ 	.word	0x000000ff
        /*058c*/ 	.word	0x00000000
        /*0590*/ 	.short	0x010a
        /*0592*/ 	.byte	0x05
	.zero		1


	//   ....[71]....
        /*0594*/ 	.word	0x00003050
        /*0598*/ 	.word	0x000000ff
        /*059c*/ 	.word	0x00000000
        /*05a0*/ 	.short	0x010a
        /*05a2*/ 	.byte	0x05
	.zero		1


	//   ....[72]....
        /*05a4*/ 	.word	0x000030e0
        /*05a8*/ 	.word	0x000000ff
        /*05ac*/ 	.word	0x00000000
        /*05b0*/ 	.short	0x010a
        /*05b2*/ 	.byte	0x05
	.zero		1


	//   ....[73]....
        /*05b4*/ 	.word	0x00003170
        /*05b8*/ 	.word	0x000000ff
        /*05bc*/ 	.word	0x00000000
        /*05c0*/ 	.short	0x010a
        /*05c2*/ 	.byte	0x05
	.zero		1


	//   ....[74]....
        /*05c4*/ 	.word	0x00003200
        /*05c8*/ 	.word	0x000000ff
        /*05cc*/ 	.word	0x00000000
        /*05d0*/ 	.short	0x010a
        /*05d2*/ 	.byte	0x05
	.zero		1


	//   ....[75]....
        /*05d4*/ 	.word	0x00003290
        /*05d8*/ 	.word	0x000000ff
        /*05dc*/ 	.word	0x00000000
        /*05e0*/ 	.short	0x010a
        /*05e2*/ 	.byte	0x05
	.zero		1


	//   ....[76]....
        /*05e4*/ 	.word	0x00003330
        /*05e8*/ 	.word	0x00000000
        /*05ec*/ 	.word	0x00000000
        /*05f0*/ 	.short	0x010a
        /*05f2*/ 	.byte	0xff
	.zero		1


	//   ....[77]....
        /*05f4*/ 	.word	0x00003450
        /*05f8*/ 	.word	0x00000002
        /*05fc*/ 	.word	0x00000180
        /*0600*/ 	.short	0x010a
        /*0602*/ 	.byte	0xff
	.zero		1


	//   ....[78]....
        /*0604*/ 	.word	0x000034c0
        /*0608*/ 	.word	0x00000002
        /*060c*/ 	.word	0x00000000
        /*0610*/ 	.short	0x0101
        /*0612*/ 	.byte	0xff
	.zero		1


	//   ....[79]....
        /*0614*/ 	.word	0x000034e0
        /*0618*/ 	.word	0x000000ff
        /*061c*/ 	.word	0x00000130
        /*0620*/ 	.short	0x010a
        /*0622*/ 	.byte	0x04
	.zero		1


	//   ....[80]....
        /*0624*/ 	.word	0x00003600
        /*0628*/ 	.word	0x00000002
        /*062c*/ 	.word	0x00000120
        /*0630*/ 	.short	0x010a
        /*0632*/ 	.byte	0xff
	.zero		1


	//   ....[81]....
        /*0634*/ 	.word	0x00003700
        /*0638*/ 	.word	0x00000002
        /*063c*/ 	.word	0x00000000
        /*0640*/ 	.short	0x0101
        /*0642*/ 	.byte	0xff
	.zero		1


	//   ....[82]....
        /*0644*/ 	.word	0x00003790
        /*0648*/ 	.word	0x000000ff
        /*064c*/ 	.word	0x00000130
        /*0650*/ 	.short	0x0106
        /*0652*/ 	.byte	0x04
	.zero		1


	//   ....[83]....
        /*0654*/ 	.word	0x000037b0
        /*0658*/ 	.word	0x000000ff
        /*065c*/ 	.word	0x00000130
        /*0660*/ 	.short	0x010a
        /*0662*/ 	.byte	0x04
	.zero		1


	//   ....[84]....
        /*0664*/ 	.word	0x00003840
        /*0668*/ 	.word	0x000000ff
        /*066c*/ 	.word	0x00000130
        /*0670*/ 	.short	0x0106
        /*0672*/ 	.byte	0x07
	.zero		1


	//   ....[85]....
        /*0674*/ 	.word	0x00003880
        /*0678*/ 	.word	0x00000000
        /*067c*/ 	.word	0x00000130
        /*0680*/ 	.short	0x010a
        /*0682*/ 	.byte	0xff
	.zero		1


	//   ....[86]....
        /*0684*/ 	.word	0x00003ac0
        /*0688*/ 	.word	0x000000ff
        /*068c*/ 	.word	0x00000008
        /*0690*/ 	.short	0x010a
        /*0692*/ 	.byte	0x05
	.zero		1


	//   ....[87]....
        /*0694*/ 	.word	0x00003ae0
        /*0698*/ 	.word	0x000000ff
        /*069c*/ 	.word	0x00000008
        /*06a0*/ 	.short	0x010a
        /*06a2*/ 	.byte	0x05
	.zero		1


	//   ....[88]....
        /*06a4*/ 	.word	0x00003c70
        /*06a8*/ 	.word	0x000000ff
        /*06ac*/ 	.word	0x00000008
        /*06b0*/ 	.short	0x010a
        /*06b2*/ 	.byte	0x05
	.zero		1


	//   ....[89]....
        /*06b4*/ 	.word	0x00003c90
        /*06b8*/ 	.word	0x000000ff
        /*06bc*/ 	.word	0x00000008
        /*06c0*/ 	.short	0x010a
        /*06c2*/ 	.byte	0x05
	.zero		1


	//   ....[90]....
        /*06c4*/ 	.word	0x00003d50
        /*06c8*/ 	.word	0x000000ff
        /*06cc*/ 	.word	0x00000000
        /*06d0*/ 	.short	0x0101
        /*06d2*/ 	.byte	0x04
	.zero		1


	//   ....[91]....
        /*06d4*/ 	.word	0x00004090
        /*06d8*/ 	.word	0x00000000
        /*06dc*/ 	.word	0x00000120
        /*06e0*/ 	.short	0x010a
        /*06e2*/ 	.byte	0xff
	.zero		1


	//   ....[92]....
        /*06e4*/ 	.word	0x00004150
        /*06e8*/ 	.word	0x00000000
        /*06ec*/ 	.word	0x00000000
        /*06f0*/ 	.short	0x0101
        /*06f2*/ 	.byte	0xff
	.zero		1


	//   ....[93]....
        /*06f4*/ 	.word	0x00004210
        /*06f8*/ 	.word	0x000000ff
        /*06fc*/ 	.word	0x00000000
        /*0700*/ 	.short	0x010a
        /*0702*/ 	.byte	0x04
	.zero		1


	//   ....[94]....
        /*0704*/ 	.word	0x00004220
        /*0708*/ 	.word	0x000000ff
        /*070c*/ 	.word	0x00000160
        /*0710*/ 	.short	0x010a
        /*0712*/ 	.byte	0x1f
	.zero		1


	//   ....[95]....
        /*0714*/ 	.word	0x000042d0
        /*0718*/ 	.word	0x000000ff
        /*071c*/ 	.word	0x00000000
        /*0720*/ 	.short	0x010a
        /*0722*/ 	.byte	0x05
	.zero		1


	//   ....[96]....
        /*0724*/ 	.word	0x00004400
        /*0728*/ 	.word	0x000000ff
        /*072c*/ 	.word	0x00000000
        /*0730*/ 	.short	0x010a
        /*0732*/ 	.byte	0x04
	.zero		1


	//   ....[97]....
        /*0734*/ 	.word	0x00004700
        /*0738*/ 	.word	0x000000ff
        /*073c*/ 	.word	0x00000000
        /*0740*/ 	.short	0x010a
        /*0742*/ 	.byte	0x04
	.zero		1


	//   ....[98]....
        /*0744*/ 	.word	0x00004790
        /*0748*/ 	.word	0x000000ff
        /*074c*/ 	.word	0x00000000
        /*0750*/ 	.short	0x010a
        /*0752*/ 	.byte	0x05
	.zero		1


	//   ....[99]....
        /*0754*/ 	.word	0x00004820
        /*0758*/ 	.word	0x000000ff
        /*075c*/ 	.word	0x00000000
        /*0760*/ 	.short	0x010a
        /*0762*/ 	.byte	0x05
	.zero		1


	//   ....[100]....
        /*0764*/ 	.word	0x000048c0
        /*0768*/ 	.word	0x00000000
        /*076c*/ 	.word	0x00000000
        /*0770*/ 	.short	0x010a
        /*0772*/ 	.byte	0xff
	.zero		1


	//   ....[101]....
        /*0774*/ 	.word	0x00004900
        /*0778*/ 	.word	0x00000000
        /*077c*/ 	.word	0x00000000
        /*0780*/ 	.short	0x010a
        /*0782*/ 	.byte	0xff
	.zero		1


	//   ....[102]....
        /*0784*/ 	.word	0x00004970
        /*0788*/ 	.word	0x000000ff
        /*078c*/ 	.word	0x00000000
        /*0790*/ 	.short	0x0101
        /*0792*/ 	.byte	0x04
	.zero		1


	//   ....[103]....
        /*0794*/ 	.word	0x000049b0
        /*0798*/ 	.word	0x000000ff
        /*079c*/ 	.word	0x000001a0
        /*07a0*/ 	.short	0x010a
        /*07a2*/ 	.byte	0x1a
	.zero		1


	//   ....[104]....
        /*07a4*/ 	.word	0x00004a00
        /*07a8*/ 	.word	0x000000ff
        /*07ac*/ 	.word	0x00000000
        /*07b0*/ 	.short	0x0101
        /*07b2*/ 	.byte	0x04
	.zero		1


	//   ....[105]....
        /*07b4*/ 	.word	0x00004ea0
        /*07b8*/ 	.word	0x0000000c
        /*07bc*/ 	.word	0x00000120
        /*07c0*/ 	.short	0x010a
        /*07c2*/ 	.byte	0xff
	.zero		1


	//   ....[106]....
        /*07c4*/ 	.word	0x00005010
        /*07c8*/ 	.word	0x00000000
        /*07cc*/ 	.word	0x00000000
        /*07d0*/ 	.short	0x0101
        /*07d2*/ 	.byte	0xff
	.zero		1


	//   ....[107]....
        /*07d4*/ 	.word	0x000054a0
        /*07d8*/ 	.word	0x000000ff
        /*07dc*/ 	.word	0x00000118
        /*07e0*/ 	.short	0x010a
        /*07e2*/ 	.byte	0x15
	.zero		1


	//   ....[108]....
        /*07e4*/ 	.word	0x00005620
        /*07e8*/ 	.word	0x000000ff
        /*07ec*/ 	.word	0x000000f0
        /*07f0*/ 	.short	0x010a
        /*07f2*/ 	.byte	0x15
	.zero		1


	//   ....[109]....
        /*07f4*/ 	.word	0x00005820
        /*07f8*/ 	.word	0x000000ff
        /*07fc*/ 	.word	0x000000d0
        /*0800*/ 	.short	0x010b
        /*0802*/ 	.byte	0x15
	.zero		1


	//   ....[110]....
        /*0804*/ 	.word	0x00005830
        /*0808*/ 	.word	0x000000ff
        /*080c*/ 	.word	0x00000000
        /*0810*/ 	.short	0x0101
        /*0812*/ 	.byte	0x06
	.zero		1


	//   ....[111]....
        /*0814*/ 	.word	0x00005840
        /*0818*/ 	.word	0x000000ff
        /*081c*/ 	.word	0x000000f8
        /*0820*/ 	.short	0x010a
        /*0822*/ 	.byte	0x15
	.zero		1


	//   ....[112]....
        /*0824*/ 	.word	0x000059f0
        /*0828*/ 	.word	0x000000ff
        /*082c*/ 	.word	0x000000d8
        /*0830*/ 	.short	0x010b
        /*0832*/ 	.byte	0x15
	.zero		1


	//   ....[113]....
        /*0834*/ 	.word	0x00005a00
        /*0838*/ 	.word	0x000000ff
        /*083c*/ 	.word	0x00000000
        /*0840*/ 	.short	0x0101
        /*0842*/ 	.byte	0x06
	.zero		1


	//   ....[114]....
        /*0844*/ 	.word	0x00005a10
        /*0848*/ 	.word	0x000000ff
        /*084c*/ 	.word	0x00000100
        /*0850*/ 	.short	0x010a
        /*0852*/ 	.byte	0x15
	.zero		1


	//   ....[115]....
        /*0854*/ 	.word	0x00005bc0
        /*0858*/ 	.word	0x000000ff
        /*085c*/ 	.word	0x000000e0
        /*0860*/ 	.short	0x010b
        /*0862*/ 	.byte	0x15
	.zero		1


	//   ....[116]....
        /*0864*/ 	.word	0x00005bd0
        /*0868*/ 	.word	0x000000ff
        /*086c*/ 	.word	0x00000000
        /*0870*/ 	.short	0x0101
        /*0872*/ 	.byte	0x06
	.zero		1


	//   ....[117]....
        /*0874*/ 	.word	0x00005be0
        /*0878*/ 	.word	0x000000ff
        /*087c*/ 	.word	0x00000108
        /*0880*/ 	.short	0x010a
        /*0882*/ 	.byte	0x15
	.zero		1


	//   ....[118]....
        /*0884*/ 	.word	0x00005e20
        /*0888*/ 	.word	0x000000ff
        /*088c*/ 	.word	0x000000e8
        /*0890*/ 	.short	0x010b
        /*0892*/ 	.byte	0x15
	.zero		1


	//   ....[119]....
        /*0894*/ 	.word	0x00005e30
        /*0898*/ 	.word	0x000000ff
        /*089c*/ 	.word	0x00000000
        /*08a0*/ 	.short	0x0101
        /*08a2*/ 	.byte	0x25
	.zero		1


	//   ....[120]....
        /*08a4*/ 	.word	0x00005e70
        /*08a8*/ 	.word	0x000000ff
        /*08ac*/ 	.word	0x000000f0
        /*08b0*/ 	.short	0x010a
        /*08b2*/ 	.byte	0x15
	.zero		1


	//   ....[121]....
        /*08b4*/ 	.word	0x00005e90
        /*08b8*/ 	.word	0x000000ff
        /*08bc*/ 	.word	0x000000f8
        /*08c0*/ 	.short	0x010a
        /*08c2*/ 	.byte	0x15
	.zero		1


	//   ....[122]....
        /*08c4*/ 	.word	0x00005eb0
        /*08c8*/ 	.word	0x000000ff
        /*08cc*/ 	.word	0x00000100
        /*08d0*/ 	.short	0x010a
        /*08d2*/ 	.byte	0x15
	.zero		1


	//   ....[123]....
        /*08d4*/ 	.word	0x00005ef0
        /*08d8*/ 	.word	0x00000000
        /*08dc*/ 	.word	0x00000108
        /*08e0*/ 	.short	0x010a
        /*08e2*/ 	.byte	0xff
	.zero		1


	//   ....[124]....
        /*08e4*/ 	.word	0x00006210
        /*08e8*/ 	.word	0x00000003
        /*08ec*/ 	.word	0x00000120
        /*08f0*/ 	.short	0x010a
        /*08f2*/ 	.byte	0xff
	.zero		1


	//   ....[125]....
        /*08f4*/ 	.word	0x00006390
        /*08f8*/ 	.word	0x00000000
        /*08fc*/ 	.word	0x00000000
        /*0900*/ 	.short	0x0101
        /*0902*/ 	.byte	0xff
	.zero		1


	//   ....[126]....
        /*0904*/ 	.word	0x00006e70
        /*0908*/ 	.word	0x000000ff
        /*090c*/ 	.word	0x000000d0
        /*0910*/ 	.short	0x010a
        /*0912*/ 	.byte	0x2b
	.zero		1


	//   ....[127]....
        /*0914*/ 	.word	0x00006ea0
        /*0918*/ 	.word	0x00000036
        /*091c*/ 	.word	0x00000140
        /*0920*/ 	.short	0x010a
        /*0922*/ 	.byte	0xff
	.zero		1


	//   ....[128]....
        /*0924*/ 	.word	0x00006fb0
        /*0928*/ 	.word	0x000000ff
        /*092c*/ 	.word	0x000000d0
        /*0930*/ 	.short	0x010a
        /*0932*/ 	.byte	0x2b
	.zero		1


	//   ....[129]....
        /*0934*/ 	.word	0x00007080
        /*0938*/ 	.word	0x00000036
        /*093c*/ 	.word	0x00000140
        /*0940*/ 	.short	0x010a
        /*0942*/ 	.byte	0xff
	.zero		1


	//   ....[130]....
        /*0944*/ 	.word	0x00007840
        /*0948*/ 	.word	0x00000000
        /*094c*/ 	.word	0x00000000
        /*0950*/ 	.short	0x0101
        /*0952*/ 	.byte	0xff
	.zero		1


	//   ....[131]....
        /*0954*/ 	.word	0x00007850
        /*0958*/ 	.word	0x00000002
        /*095c*/ 	.word	0x000000d0
        /*0960*/ 	.short	0x010a
        /*0962*/ 	.byte	0xff
	.zero		1


	//   ....[132]....
        /*0964*/ 	.word	0x00007910
        /*0968*/ 	.word	0x00000002
        /*096c*/ 	.word	0x000000d0
        /*0970*/ 	.short	0x010a
        /*0972*/ 	.byte	0xff
	.zero		1


	//   ....[133]....
        /*0974*/ 	.word	0x00008110
        /*0978*/ 	.word	0x00000000
        /*097c*/ 	.word	0x00000000
        /*0980*/ 	.short	0x0101
        /*0982*/ 	.byte	0xff
	.zero		1


	//   ....[134]....
        /*0984*/ 	.word	0x00008130
        /*0988*/ 	.word	0x00000002
        /*098c*/ 	.word	0x000000d0
        /*0990*/ 	.short	0x010a
        /*0992*/ 	.byte	0xff
	.zero		1


	//   ....[135]....
        /*0994*/ 	.word	0x000081e0
        /*0998*/ 	.word	0x00000002
        /*099c*/ 	.word	0x000000d0
        /*09a0*/ 	.short	0x010a
        /*09a2*/ 	.byte	0xff
	.zero		1


	//   ....[136]....
        /*09a4*/ 	.word	0x000089e0
        /*09a8*/ 	.word	0x00000000
        /*09ac*/ 	.word	0x00000000
        /*09b0*/ 	.short	0x0101
        /*09b2*/ 	.byte	0xff
	.zero		1


	//   ....[137]....
        /*09b4*/ 	.word	0x00008a00
        /*09b8*/ 	.word	0x00000003
        /*09bc*/ 	.word	0x000000d0
        /*09c0*/ 	.short	0x010a
        /*09c2*/ 	.byte	0xff
	.zero		1


	//   ....[138]....
        /*09c4*/ 	.word	0x00008ab0
        /*09c8*/ 	.word	0x00000003
        /*09cc*/ 	.word	0x000000d0
        /*09d0*/ 	.short	0x010a
        /*09d2*/ 	.byte	0xff
	.zero		1


	//   ....[139]....
        /*09d4*/ 	.word	0x00008dc0
        /*09d8*/ 	.word	0x00000036
        /*09dc*/ 	.word	0x00000000
        /*09e0*/ 	.short	0x0101
        /*09e2*/ 	.byte	0xff
	.zero		1


	//   ....[140]....
        /*09e4*/ 	.word	0x00009300
        /*09e8*/ 	.word	0x00000000
        /*09ec*/ 	.word	0x00000000
        /*09f0*/ 	.short	0x0101
        /*09f2*/ 	.byte	0xff
	.zero		1


	//   ....[141]....
        /*09f4*/ 	.word	0x000095a0
        /*09f8*/ 	.word	0x000000ff
        /*09fc*/ 	.word	0x00000000
        /*0a00*/ 	.short	0x0101
        /*0a02*/ 	.byte	0x06
	.zero		1


	//   ....[142]....
        /*0a04*/ 	.word	0x000095c0
        /*0a08*/ 	.word	0x00000000
        /*0a0c*/ 	.word	0x00000190
        /*0a10*/ 	.short	0x010a
        /*0a12*/ 	.byte	0xff
	.zero		1


	//   ....[143]....
        /*0a14*/ 	.word	0x00009620
        /*0a18*/ 	.word	0x00000000
        /*0a1c*/ 	.word	0x00000068
        /*0a20*/ 	.short	0x010a
        /*0a22*/ 	.byte	0xff
	.zero		1


	//   ....[144]....
        /*0a24*/ 	.word	0x00009680
        /*0a28*/ 	.word	0x00000000
        /*0a2c*/ 	.word	0x00000068
        /*0a30*/ 	.short	0x010a
        /*0a32*/ 	.byte	0xff
	.zero		1


	//   ....[145]....
        /*0a34*/ 	.word	0x000096d0
        /*0a38*/ 	.word	0x00000003
        /*0a3c*/ 	.word	0x00000120
        /*0a40*/ 	.short	0x010a
        /*0a42*/ 	.byte	0xff
	.zero		1


	//   ....[146]....
        /*0a44*/ 	.word	0x00009730
        /*0a48*/ 	.word	0x00000000
        /*0a4c*/ 	.word	0x00000000
        /*0a50*/ 	.short	0x010a
        /*0a52*/ 	.byte	0xff
	.zero		1


	//   ....[147]....
        /*0a54*/ 	.word	0x00009790
        /*0a58*/ 	.word	0x00000000
        /*0a5c*/ 	.word	0x00000000
        /*0a60*/ 	.short	0x010a
        /*0a62*/ 	.byte	0xff
	.zero		1


	//   ....[148]....
        /*0a64*/ 	.word	0x000097f0
        /*0a68*/ 	.word	0x00000000
        /*0a6c*/ 	.word	0x00000000
        /*0a70*/ 	.short	0x010a
        /*0a72*/ 	.byte	0xff
	.zero		1


	//   ....[149]....
        /*0a74*/ 	.word	0x00009850
        /*0a78*/ 	.word	0x00000000
        /*0a7c*/ 	.word	0x00000000
        /*0a80*/ 	.short	0x010a
        /*0a82*/ 	.byte	0xff
	.zero		1


	//   ....[150]....
        /*0a84*/ 	.word	0x000098b0
        /*0a88*/ 	.word	0x00000000
        /*0a8c*/ 	.word	0x00000000
        /*0a90*/ 	.short	0x010a
        /*0a92*/ 	.byte	0xff
	.zero		1


	//   ....[151]....
        /*0a94*/ 	.word	0x00009910
        /*0a98*/ 	.word	0x00000000
        /*0a9c*/ 	.word	0x00000000
        /*0aa0*/ 	.short	0x010a
        /*0aa2*/ 	.byte	0xff
	.zero		1


	//   ....[152]....
        /*0aa4*/ 	.word	0x00009970
        /*0aa8*/ 	.word	0x00000000
        /*0aac*/ 	.word	0x00000000
        /*0ab0*/ 	.short	0x010a
        /*0ab2*/ 	.byte	0xff
	.zero		1


	//   ....[153]....
        /*0ab4*/ 	.word	0x000099d0
        /*0ab8*/ 	.word	0x00000000
        /*0abc*/ 	.word	0x00000000
        /*0ac0*/ 	.short	0x010a
        /*0ac2*/ 	.byte	0xff
	.zero		1


	//   ....[154]....
        /*0ac4*/ 	.word	0x00009a30
        /*0ac8*/ 	.word	0x00000000
        /*0acc*/ 	.word	0x00000000
        /*0ad0*/ 	.short	0x010a
        /*0ad2*/ 	.byte	0xff
	.zero		1


	//   ....[155]....
        /*0ad4*/ 	.word	0x00009a90
        /*0ad8*/ 	.word	0x00000000
        /*0adc*/ 	.word	0x00000000
        /*0ae0*/ 	.short	0x010a
        /*0ae2*/ 	.byte	0xff
	.zero		1


	//   ....[156]....
        /*0ae4*/ 	.word	0x00009af0
        /*0ae8*/ 	.word	0x00000000
        /*0aec*/ 	.word	0x00000000
        /*0af0*/ 	.short	0x010a
        /*0af2*/ 	.byte	0xff
	.zero		1


	//   ....[157]....
        /*0af4*/ 	.word	0x00009b50
        /*0af8*/ 	.word	0x00000000
        /*0afc*/ 	.word	0x00000000
        /*0b00*/ 	.short	0x010a
        /*0b02*/ 	.byte	0xff
	.zero		1


	//   ....[158]....
        /*0b04*/ 	.word	0x00009ba0
        /*0b08*/ 	.word	0x00000002
        /*0b0c*/ 	.word	0x00000180
        /*0b10*/ 	.short	0x010a
        /*0b12*/ 	.byte	0xff
	.zero		1


	//   ....[159]....
        /*0b14*/ 	.word	0x00009c00
        /*0b18*/ 	.word	0x00000002
        /*0b1c*/ 	.word	0x00000130
        /*0b20*/ 	.short	0x010a
        /*0b22*/ 	.byte	0xff
	.zero		1


	//   ....[160]....
        /*0b24*/ 	.word	0x00009c50
        /*0b28*/ 	.word	0x00000002
        /*0b2c*/ 	.word	0x00000120
        /*0b30*/ 	.short	0x010a
        /*0b32*/ 	.byte	0xff
	.zero		1


	//   ....[161]....
        /*0b34*/ 	.word	0x00009cb0
        /*0b38*/ 	.word	0x00000000
        /*0b3c*/ 	.word	0x00000130
        /*0b40*/ 	.short	0x010a
        /*0b42*/ 	.byte	0xff
	.zero		1


	//   ....[162]....
        /*0b44*/ 	.word	0x00009d10
        /*0b48*/ 	.word	0x00000005
        /*0b4c*/ 	.word	0x00000008
        /*0b50*/ 	.short	0x010a
        /*0b52*/ 	.byte	0xff
	.zero		1


	//   ....[163]....
        /*0b54*/ 	.word	0x00009df0
        /*0b58*/ 	.word	0x00000000
        /*0b5c*/ 	.word	0x00000008
        /*0b60*/ 	.short	0x010a
        /*0b62*/ 	.byte	0xff
	.zero		1


	//   ....[164]....
        /*0b64*/ 	.word	0x00009e40
        /*0b68*/ 	.word	0x00000000
        /*0b6c*/ 	.word	0x00000120
        /*0b70*/ 	.short	0x010a
        /*0b72*/ 	.byte	0xff
	.zero		1


	//   ....[165]....
        /*0b74*/ 	.word	0x00009ea0
        /*0b78*/ 	.word	0x00000000
        /*0b7c*/ 	.word	0x00000160
        /*0b80*/ 	.short	0x010a
        /*0b82*/ 	.byte	0xff
	.zero		1


	//   ....[166]....
        /*0b84*/ 	.word	0x00009f00
        /*0b88*/ 	.word	0x00000000
        /*0b8c*/ 	.word	0x00000000
        /*0b90*/ 	.short	0x010a
        /*0b92*/ 	.byte	0xff
	.zero		1


	//   ....[167]....
        /*0b94*/ 	.word	0x00009f60
        /*0b98*/ 	.word	0x00000000
        /*0b9c*/ 	.word	0x00000000
        /*0ba0*/ 	.short	0x010a
        /*0ba2*/ 	.byte	0xff
	.zero		1


	//   ....[168]....
        /*0ba4*/ 	.word	0x00009fc0
        /*0ba8*/ 	.word	0x00000000
        /*0bac*/ 	.word	0x00000000
        /*0bb0*/ 	.short	0x010a
        /*0bb2*/ 	.byte	0xff
	.zero		1


	//   ....[169]....
        /*0bb4*/ 	.word	0x0000a020
        /*0bb8*/ 	.word	0x00000000
        /*0bbc*/ 	.word	0x00000000
        /*0bc0*/ 	.short	0x010a
        /*0bc2*/ 	.byte	0xff
	.zero		1


	//   ....[170]....
        /*0bc4*/ 	.word	0x0000a080
        /*0bc8*/ 	.word	0x00000000
        /*0bcc*/ 	.word	0x000001a0
        /*0bd0*/ 	.short	0x010a
        /*0bd2*/ 	.byte	0xff
	.zero		1


	//   ....[171]....
        /*0bd4*/ 	.word	0x0000a0d0
        /*0bd8*/ 	.word	0x0000000c
        /*0bdc*/ 	.word	0x00000120
        /*0be0*/ 	.short	0x010a
        /*0be2*/ 	.byte	0xff
	.zero		1


	//   ....[172]....
        /*0be4*/ 	.word	0x0000a130
        /*0be8*/ 	.word	0x00000000
        /*0bec*/ 	.word	0x00000118
        /*0bf0*/ 	.short	0x010a
        /*0bf2*/ 	.byte	0xff
	.zero		1


	//   ....[173]....
        /*0bf4*/ 	.word	0x0000a190
        /*0bf8*/ 	.word	0x00000000
        /*0bfc*/ 	.word	0x000000f0
        /*0c00*/ 	.short	0x010a
        /*0c02*/ 	.byte	0xff
	.zero		1


	//   ....[174]....
        /*0c04*/ 	.word	0x0000a1f0
        /*0c08*/ 	.word	0x00000000
        /*0c0c*/ 	.word	0x000000f8
        /*0c10*/ 	.short	0x010a
        /*0c12*/ 	.byte	0xff
	.zero		1


	//   ....[175]....
        /*0c14*/ 	.word	0x0000a250
        /*0c18*/ 	.word	0x00000000
        /*0c1c*/ 	.word	0x00000100
        /*0c20*/ 	.short	0x010a
        /*0c22*/ 	.byte	0xff
	.zero		1


	//   ....[176]....
        /*0c24*/ 	.word	0x0000a2b0
        /*0c28*/ 	.word	0x00000000
        /*0c2c*/ 	.word	0x00000108
        /*0c30*/ 	.short	0x010a
        /*0c32*/ 	.byte	0xff
	.zero		1


	//   ....[177]....
        /*0c34*/ 	.word	0x0000a310
        /*0c38*/ 	.word	0x00000000
        /*0c3c*/ 	.word	0x000000f0
        /*0c40*/ 	.short	0x010a
        /*0c42*/ 	.byte	0xff
	.zero		1


	//   ....[178]....
        /*0c44*/ 	.word	0x0000a370
        /*0c48*/ 	.word	0x00000000
        /*0c4c*/ 	.word	0x000000f8
        /*0c50*/ 	.short	0x010a
        /*0c52*/ 	.byte	0xff
	.zero		1


	//   ....[179]....
        /*0c54*/ 	.word	0x0000a3d0
        /*0c58*/ 	.word	0x00000000
        /*0c5c*/ 	.word	0x00000100
        /*0c60*/ 	.short	0x010a
        /*0c62*/ 	.byte	0xff
	.zero		1


	//   ....[180]....
        /*0c64*/ 	.word	0x0000a420
        /*0c68*/ 	.word	0x00000003
        /*0c6c*/ 	.word	0x00000120
        /*0c70*/ 	.short	0x010a
        /*0c72*/ 	.byte	0xff
	.zero		1


	//   ....[181]....
        /*0c74*/ 	.word	0x0000a480
        /*0c78*/ 	.word	0x00000002
        /*0c7c*/ 	.word	0x000000d0
        /*0c80*/ 	.short	0x010a
        /*0c82*/ 	.byte	0xff
	.zero		1


	//   ....[182]....
        /*0c84*/ 	.word	0x0000a4d0
        /*0c88*/ 	.word	0x00000036
        /*0c8c*/ 	.word	0x00000140
        /*0c90*/ 	.short	0x010a
        /*0c92*/ 	.byte	0xff
	.zero		1


	//   ....[183]....
        /*0c94*/ 	.word	0x0000a520
        /*0c98*/ 	.word	0x00000002
        /*0c9c*/ 	.word	0x000000d0
        /*0ca0*/ 	.short	0x010a
        /*0ca2*/ 	.byte	0xff
	.zero		1


	//   ....[184]....
        /*0ca4*/ 	.word	0x0000a570
        /*0ca8*/ 	.word	0x00000002
        /*0cac*/ 	.word	0x000000d0
        /*0cb0*/ 	.short	0x010a
        /*0cb2*/ 	.byte	0xff
	.zero		1


	//   ....[185]....
        /*0cb4*/ 	.word	0x0000a5c0
        /*0cb8*/ 	.word	0x00000003
        /*0cbc*/ 	.word	0x000000d0
        /*0cc0*/ 	.short	0x010a
        /*0cc2*/ 	.byte	0xff
	.zero		1


	//----- nvinfo : EIATTR_NUM_MBARRIERS
	.align		4
.L_47:
        /*0cc4*/ 	.byte	0x03, 0x38
        /*0cc6*/ 	.short	0x0035


	//----- nvinfo : EIATTR_EXIT_INSTR_OFFSETS
	.align		4
        /*0cc8*/ 	.byte	0x04, 0x1c
        /*0cca*/ 	.short	(.L_49 - .L_48)


	//   ....[0]....
.L_48:
        /*0ccc*/ 	.word	0x00003360


	//   ....[1]....
        /*0cd0*/ 	.word	0x00003850


	//   ....[2]....
        /*0cd4*/ 	.word	0x000038b0


	//   ....[3]....
        /*0cd8*/ 	.word	0x00004c30


	//   ....[4]....
        /*0cdc*/ 	.word	0x00005f20


	//   ....[5]....
        /*0ce0*/ 	.word	0x00005f60


	//   ....[6]....
        /*0ce4*/ 	.word	0x000094a0


	//   ....[7]....
        /*0ce8*/ 	.word	0x00009510


	//   ....[8]....
        /*0cec*/ 	.word	0x00009540


	//   ....[9]....
        /*0cf0*/ 	.word	0x000095b0


	//----- nvinfo : EIATTR_MAX_THREADS
	.align		4
.L_49:
        /*0cf4*/ 	.byte	0x04, 0x05
        /*0cf6*/ 	.short	(.L_51 - .L_50)
.L_50:
        /*0cf8*/ 	.word	0x00000100
        /*0cfc*/ 	.word	0x00000001
        /*0d00*/ 	.word	0x00000001


	//----- nvinfo : EIATTR_CRS_STACK_SIZE
	.align		4
.L_51:
        /*0d04*/ 	.byte	0x04, 0x1e
        /*0d06*/ 	.short	(.L_53 - .L_52)
.L_52:
        /*0d08*/ 	.word	0x00000000


	//----- nvinfo : EIATTR_CBANK_PARAM_SIZE
	.align		4
.L_53:
        /*0d0c*/ 	.byte	0x03, 0x19
        /*0d0e*/ 	.short	0x0800


	//----- nvinfo : EIATTR_PARAM_CBANK
	.align		4
        /*0d10*/ 	.byte	0x04, 0x0a
        /*0d12*/ 	.short	(.L_55 - .L_54)
	.align		4
.L_54:
        /*0d14*/ 	.word	index@(.nv.constant0._ZN7cutlass13device_kernelINS_4gemm6kernel13GemmUniversalIN4cute5tupleIJiiiiEEENS1_10collective13CollectiveMmaINS1_35MainloopSm100TmaUmmaWarpSpecializedILi13ELi2ELi4ENS5_IJNS4_1CILi4EEENSA_ILi2EEENSA_ILi1EEEEEEEENS5_IJNSA_ILi128EEESG_NSA_ILi64EEEEEENS_10bfloat16_tENS5_IJlSD_lEEESJ_SK_NS4_8TiledMMAINS4_8MMA_AtomIJNS4_26SM100_MMA_F16BF16_2x1SM_SSISJ_SJ_fLi128ELi128ELNS4_4UMMA5MajorE0ELSP_0ELNSO_7ScaleInE0ELSQ_0EEEEEENS4_6LayoutINS5_IJSD_SD_SD_EEENS5_IJNSA_ILi0EEESV_SV_EEEEENS5_IJNS4_10UnderscoreESY_SY_EEEEENS4_28SM100_TMA_2SM_LOAD_MULTICASTENS4_14ComposedLayoutINS4_7SwizzleILi3ELi4ELi3EEENS4_18smem_ptr_flag_bitsILi16EEENST_INS5_IJNSA_ILi8EEESH_EEENS5_IJSH_SD_EEEEEEEvNS4_8identityES11_S1B_vS1C_EENS_8epilogue10collective18CollectiveEpilogueINS1E_23Sm100TmaWarpSpecializedILi4ELi2ELi16ELb1ELb0EEEJNS5_IJSH_SG_SH_EEENS5_IJNST_ISH_SD_EENST_INS5_IJNSA_ILi16EEESC_EEENS5_IJSD_SH_EEEEEEEESJ_SK_SJ_SK_NS1E_6fusion15FusionCallbacksIS1I_NS1Q_17LinearCombinationISJ_fSJ_fLNS_15FloatRoundStyleE2EEES1J_S1P_JEEENS4_5SM1004TMEM4LOAD26SM100_TMEM_LOAD_32dp32b16xENS4_13SM90_TMA_LOADENS12_INS13_ILi1ELi4ELi3EEES16_NST_INS5_IJS17_S1L_EEENS5_IJS1L_SD_EEEEEEENS4_39AutoVectorizingCopyWithAssumedAlignmentILi128EEENS4_14SM90_TMA_STOREES25_S27_S27_EEEvvEEEEvNT_6ParamsE)
        /*0d18*/ 	.short	0x0380
        /*0d1a*/ 	.short	0x0800


	//----- nvinfo : EIATTR_SW_WAR
	.align		4
.L_55:
        /*0d1c*/ 	.byte	0x04, 0x36
        /*0d1e*/ 	.short	(.L_57 - .L_56)
.L_56:
        /*0d20*/ 	.word	0x00000008
.L_57:


//--------------------- .nv.callgraph             --------------------------
	.section	.nv.callgraph,"",@"SHT_CUDA_CALLGRAPH"
	.align	4
	.sectionentsize	8
	.align		4
        /*0000*/ 	.word	0x00000000
	.align		4
        /*0004*/ 	.word	0xffffffff
	.align		4
        /*0008*/ 	.word	index@(_ZN7cutlass13device_kernelINS_4gemm6kernel13GemmUniversalIN4cute5tupleIJiiiiEEENS1_10collective13CollectiveMmaINS1_35MainloopSm100TmaUmmaWarpSpecializedILi13ELi2ELi4ENS5_IJNS4_1CILi4EEENSA_ILi2EEENSA_ILi1EEEEEEEENS5_IJNSA_ILi128EEESG_NSA_ILi64EEEEEENS_10bfloat16_tENS5_IJlSD_lEEESJ_SK_NS4_8TiledMMAINS4_8MMA_AtomIJNS4_26SM100_MMA_F16BF16_2x1SM_SSISJ_SJ_fLi128ELi128ELNS4_4UMMA5MajorE0ELSP_0ELNSO_7ScaleInE0ELSQ_0EEEEEENS4_6LayoutINS5_IJSD_SD_SD_EEENS5_IJNSA_ILi0EEESV_SV_EEEEENS5_IJNS4_10UnderscoreESY_SY_EEEEENS4_28SM100_TMA_2SM_LOAD_MULTICASTENS4_14ComposedLayoutINS4_7SwizzleILi3ELi4ELi3EEENS4_18smem_ptr_flag_bitsILi16EEENST_INS5_IJNSA_ILi8EEESH_EEENS5_IJSH_SD_EEEEEEEvNS4_8identityES11_S1B_vS1C_EENS_8epilogue10collective18CollectiveEpilogueINS1E_23Sm100TmaWarpSpecializedILi4ELi2ELi16ELb1ELb0EEEJNS5_IJSH_SG_SH_EEENS5_IJNST_ISH_SD_EENST_INS5_IJNSA_ILi16EEESC_EEENS5_IJSD_SH_EEEEEEEESJ_SK_SJ_SK_NS1E_6fusion15FusionCallbacksIS1I_NS1Q_17LinearCombinationISJ_fSJ_fLNS_15FloatRoundStyleE2EEES1J_S1P_JEEENS4_5SM1004TMEM4LOAD26SM100_TMEM_LOAD_32dp32b16xENS4_13SM90_TMA_LOADENS12_INS13_ILi1ELi4ELi3EEES16_NST_INS5_IJS17_S1L_EEENS5_IJS1L_SD_EEEEEEENS4_39AutoVectorizingCopyWithAssumedAlignmentILi128EEENS4_14SM90_TMA_STOREES25_S27_S27_EEEvvEEEEvNT_6ParamsE)
	.align		4
        /*000c*/ 	.word	index@(__assertfail)
	.align		4
        /*0010*/ 	.word	0x00000000
	.align		4
        /*0014*/ 	.word	0xfffffffe
	.align		4
        /*0018*/ 	.word	0x00000000
	.align		4
        /*001c*/ 	.word	0xfffffffd
	.align		4
        /*0020*/ 	.word	0x00000000
	.align		4
        /*0024*/ 	.word	0xfffffffc


//--------------------- .nv.constant4             --------------------------
	.section	.nv.constant4,"a",@progbits
	.align	8
	.align		8
.nv.constant4:
        /*0000*/ 	.dword	__assertfail
	.align		8
        /*0008*/ 	.dword	__unnamed_1
	.align		8
        /*0010*/ 	.dword	__unnamed_2
	.align		8
        /*0018*/ 	.dword	_ZN40_INTERNAL_239526a2_4_k_cu_9800ed5b_355284cuda3std3__45__cpo5beginE
	.align		8
        /*0020*/ 	.dword	_ZN40_INTERNAL_239526a2_4_k_cu_9800ed5b_355284cuda3std3__45__cpo3endE
	.align		8
        /*0028*/ 	.dword	_ZN40_INTERNAL_239526a2_4_k_cu_9800ed5b_355284cuda3std3__45__cpo6cbeginE
	.align		8
        /*0030*/ 	.dword	_ZN40_INTERNAL_239526a2_4_k_cu_9800ed5b_355284cuda3std3__45__cpo4cendE
	.align		8
        /*0038*/ 	.dword	_ZN40_INTERNAL_239526a2_4_k_cu_9800ed5b_355284cuda3std3__442_GLOBAL__N__239526a2_4_k_cu_9800ed5b_355286ignoreE
	.align		8
        /*0040*/ 	.dword	_ZN40_INTERNAL_239526a2_4_k_cu_9800ed5b_355284cuda3std3__419piecewise_constructE
	.align		8
        /*0048*/ 	.dword	_ZN40_INTERNAL_239526a2_4_k_cu_9800ed5b_355284cuda3std3__48in_placeE
	.align		8
        /*0050*/ 	.dword	_ZN40_INTERNAL_239526a2_4_k_cu_9800ed5b_355284cuda3std6ranges3__45__cpo4swapE
	.align		8
        /*0058*/ 	.dword	_ZN40_INTERNAL_239526a2_4_k_cu_9800ed5b_355284cuda3std6ranges3__45__cpo9iter_moveE
	.align		8
        /*0060*/ 	.dword	_ZN40_INTERNAL_239526a2_4_k_cu_9800ed5b_355284cute7productE
	.align		8
        /*0068*/ 	.dword	_ZN40_INTERNAL_239526a2_4_k_cu_9800ed5b_355284cute1_E
	.align		8
        /*0070*/ 	.dword	$str$25
	.align		8
        /*0078*/ 	.dword	$str$26
	.align		8
        /*0080*/ 	.dword	$str$27
	.align		8
        /*0088*/ 	.dword	$str$28


//--------------------- .text._ZN7cutlass13device_kernelINS_4gemm6kernel13GemmUniversalIN4cute5tupleIJiiiiEEENS1_10collective13CollectiveMmaINS1_35MainloopSm100TmaUmmaWarpSpecializedILi13ELi2ELi4ENS5_IJNS4_1CILi4EEENSA_ILi2EEENSA_ILi1EEEEEEEENS5_IJNSA_ILi128EEESG_NSA_ILi64EEEEEENS_10bfloat16_tENS5_IJlSD_lEEESJ_SK_NS4_8TiledMMAINS4_8MMA_AtomIJNS4_26SM100_MMA_F16BF16_2x1SM_SSISJ_SJ_fLi128ELi128ELNS4_4UMMA5MajorE0ELSP_0ELNSO_7ScaleInE0ELSQ_0EEEEEENS4_6LayoutINS5_IJSD_SD_SD_EEENS5_IJNSA_ILi0EEESV_SV_EEEEENS5_IJNS4_10UnderscoreESY_SY_EEEEENS4_28SM100_TMA_2SM_LOAD_MULTICASTENS4_14ComposedLayoutINS4_7SwizzleILi3ELi4ELi3EEENS4_18smem_ptr_flag_bitsILi16EEENST_INS5_IJNSA_ILi8EEESH_EEENS5_IJSH_SD_EEEEEEEvNS4_8identityES11_S1B_vS1C_EENS_8epilogue10collective18CollectiveEpilogueINS1E_23Sm100TmaWarpSpecializedILi4ELi2ELi16ELb1ELb0EEEJNS5_IJSH_SG_SH_EEENS5_IJNST_ISH_SD_EENST_INS5_IJNSA_ILi16EEESC_EEENS5_IJSD_SH_EEEEEEEESJ_SK_SJ_SK_NS1E_6fusion15FusionCallbacksIS1I_NS1Q_17LinearCombinationISJ_fSJ_fLNS_15FloatRoundStyleE2EEES1J_S1P_JEEENS4_5SM1004TMEM4LOAD26SM100_TMEM_LOAD_32dp32b16xENS4_13SM90_TMA_LOADENS12_INS13_ILi1ELi4ELi3EEES16_NST_INS5_IJS17_S1L_EEENS5_IJS1L_SD_EEEEEEENS4_39AutoVectorizingCopyWithAssumedAlignmentILi128EEENS4_14SM90_TMA_STOREES25_S27_S27_EEEvvEEEEvNT_6ParamsE --------------------------
	.section	.text._ZN7cutlass13device_kernelINS_4gemm6kernel13GemmUniversalIN4cute5tupleIJiiiiEEENS1_10collective13CollectiveMmaINS1_35MainloopSm100TmaUmmaWarpSpecializedILi13ELi2ELi4ENS5_IJNS4_1CILi4EEENSA_ILi2EEENSA_ILi1EEEEEEEENS5_IJNSA_ILi128EEESG_NSA_ILi64EEEEEENS_10bfloat16_tENS5_IJlSD_lEEESJ_SK_NS4_8TiledMMAINS4_8MMA_AtomIJNS4_26SM100_MMA_F16BF16_2x1SM_SSISJ_SJ_fLi128ELi128ELNS4_4UMMA5MajorE0ELSP_0ELNSO_7ScaleInE0ELSQ_0EEEEEENS4_6LayoutINS5_IJSD_SD_SD_EEENS5_IJNSA_ILi0EEESV_SV_EEEEENS5_IJNS4_10UnderscoreESY_SY_EEEEENS4_28SM100_TMA_2SM_LOAD_MULTICASTENS4_14ComposedLayoutINS4_7SwizzleILi3ELi4ELi3EEENS4_18smem_ptr_flag_bitsILi16EEENST_INS5_IJNSA_ILi8EEESH_EEENS5_IJSH_SD_EEEEEEEvNS4_8identityES11_S1B_vS1C_EENS_8epilogue10collective18CollectiveEpilogueINS1E_23Sm100TmaWarpSpecializedILi4ELi2ELi16ELb1ELb0EEEJNS5_IJSH_SG_SH_EEENS5_IJNST_ISH_SD_EENST_INS5_IJNSA_ILi16EEESC_EEENS5_IJSD_SH_EEEEEEEESJ_SK_SJ_SK_NS1E_6fusion15FusionCallbacksIS1I_NS1Q_17LinearCombinationISJ_fSJ_fLNS_15FloatRoundStyleE2EEES1J_S1P_JEEENS4_5SM1004TMEM4LOAD26SM100_TMEM_LOAD_32dp32b16xENS4_13SM90_TMA_LOADENS12_INS13_ILi1ELi4ELi3EEES16_NST_INS5_IJS17_S1L_EEENS5_IJS1L_SD_EEEEEEENS4_39AutoVectorizingCopyWithAssumedAlignmentILi128EEENS4_14SM90_TMA_STOREES25_S27_S27_EEEvvEEEEvNT_6ParamsE,"ax",@progbits
	.align	128
.text._ZN7cutlass13device_kernelINS_4gemm6kernel13GemmUniversalIN4cute5tupleIJiiiiEEENS1_10collective13CollectiveMmaINS1_35MainloopSm100TmaUmmaWarpSpecializedILi13ELi2ELi4ENS5_IJNS4_1CILi4EEENSA_ILi2EEENSA_ILi1EEEEEEEENS5_IJNSA_ILi128EEESG_NSA_ILi64EEEEEENS_10bfloat16_tENS5_IJlSD_lEEESJ_SK_NS4_8TiledMMAINS4_8MMA_AtomIJNS4_26SM100_MMA_F16BF16_2x1SM_SSISJ_SJ_fLi128ELi128ELNS4_4UMMA5MajorE0ELSP_0ELNSO_7ScaleInE0ELSQ_0EEEEEENS4_6LayoutINS5_IJSD_SD_SD_EEENS5_IJNSA_ILi0EEESV_SV_EEEEENS5_IJNS4_10UnderscoreESY_SY_EEEEENS4_28SM100_TMA_2SM_LOAD_MULTICASTENS4_14ComposedLayoutINS4_7SwizzleILi3ELi4ELi3EEENS4_18smem_ptr_flag_bitsILi16EEENST_INS5_IJNSA_ILi8EEESH_EEENS5_IJSH_SD_EEEEEEEvNS4_8identityES11_S1B_vS1C_EENS_8epilogue10collective18CollectiveEpilogueINS1E_23Sm100TmaWarpSpecializedILi4ELi2ELi16ELb1ELb0EEEJNS5_IJSH_SG_SH_EEENS5_IJNST_ISH_SD_EENST_INS5_IJNSA_ILi16EEESC_EEENS5_IJSD_SH_EEEEEEEESJ_SK_SJ_SK_NS1E_6fusion15FusionCallbacksIS1I_NS1Q_17LinearCombinationISJ_fSJ_fLNS_15FloatRoundStyleE2EEES1J_S1P_JEEENS4_5SM1004TMEM4LOAD26SM100_TMEM_LOAD_32dp32b16xENS4_13SM90_TMA_LOADENS12_INS13_ILi1ELi4ELi3EEES16_NST_INS5_IJS17_S1L_EEENS5_IJS1L_SD_EEEEEEENS4_39AutoVectorizingCopyWithAssumedAlignmentILi128EEENS4_14SM90_TMA_STOREES25_S27_S27_EEEvvEEEEvNT_6ParamsE:
        .type           _ZN7cutlass13device_kernelINS_4gemm6kernel13GemmUniversalIN4cute5tupleIJiiiiEEENS1_10collective13CollectiveMmaINS1_35MainloopSm100TmaUmmaWarpSpecializedILi13ELi2ELi4ENS5_IJNS4_1CILi4EEENSA_ILi2EEENSA_ILi1EEEEEEEENS5_IJNSA_ILi128EEESG_NSA_ILi64EEEEEENS_10bfloat16_tENS5_IJlSD_lEEESJ_SK_NS4_8TiledMMAINS4_8MMA_AtomIJNS4_26SM100_MMA_F16BF16_2x1SM_SSISJ_SJ_fLi128ELi128ELNS4_4UMMA5MajorE0ELSP_0ELNSO_7ScaleInE0ELSQ_0EEEEEENS4_6LayoutINS5_IJSD_SD_SD_EEENS5_IJNSA_ILi0EEESV_SV_EEEEENS5_IJNS4_10UnderscoreESY_SY_EEEEENS4_28SM100_TMA_2SM_LOAD_MULTICASTENS4_14ComposedLayoutINS4_7SwizzleILi3ELi4ELi3EEENS4_18smem_ptr_flag_bitsILi16EEENST_INS5_IJNSA_ILi8EEESH_EEENS5_IJSH_SD_EEEEEEEvNS4_8identityES11_S1B_vS1C_EENS_8epilogue10collective18CollectiveEpilogueINS1E_23Sm100TmaWarpSpecializedILi4ELi2ELi16ELb1ELb0EEEJNS5_IJSH_SG_SH_EEENS5_IJNST_ISH_SD_EENST_INS5_IJNSA_ILi16EEESC_EEENS5_IJSD_SH_EEEEEEEESJ_SK_SJ_SK_NS1E_6fusion15FusionCallbacksIS1I_NS1Q_17LinearCombinationISJ_fSJ_fLNS_15FloatRoundStyleE2EEES1J_S1P_JEEENS4_5SM1004TMEM4LOAD26SM100_TMEM_LOAD_32dp32b16xENS4_13SM90_TMA_LOADENS12_INS13_ILi1ELi4ELi3EEES16_NST_INS5_IJS17_S1L_EEENS5_IJS1L_SD_EEEEEEENS4_39AutoVectorizingCopyWithAssumedAlignmentILi128EEENS4_14SM90_TMA_STOREES25_S27_S27_EEEvvEEEEvNT_6ParamsE,@function
        .size           _ZN7cutlass13device_kernelINS_4gemm6kernel13GemmUniversalIN4cute5tupleIJiiiiEEENS1_10collective13CollectiveMmaINS1_35MainloopSm100TmaUmmaWarpSpecializedILi13ELi2ELi4ENS5_IJNS4_1CILi4EEENSA_ILi2EEENSA_ILi1EEEEEEEENS5_IJNSA_ILi128EEESG_NSA_ILi64EEEEEENS_10bfloat16_tENS5_IJlSD_lEEESJ_SK_NS4_8TiledMMAINS4_8MMA_AtomIJNS4_26SM100_MMA_F16BF16_2x1SM_SSISJ_SJ_fLi128ELi128ELNS4_4UMMA5MajorE0ELSP_0ELNSO_7ScaleInE0ELSQ_0EEEEEENS4_6LayoutINS5_IJSD_SD_SD_EEENS5_IJNSA_ILi0EEESV_SV_EEEEENS5_IJNS4_10UnderscoreESY_SY_EEEEENS4_28SM100_TMA_2SM_LOAD_MULTICASTENS4_14ComposedLayoutINS4_7SwizzleILi3ELi4ELi3EEENS4_18smem_ptr_flag_bitsILi16EEENST_INS5_IJNSA_ILi8EEESH_EEENS5_IJSH_SD_EEEEEEEvNS4_8identityES11_S1B_vS1C_EENS_8epilogue10collective18CollectiveEpilogueINS1E_23Sm100TmaWarpSpecializedILi4ELi2ELi16ELb1ELb0EEEJNS5_IJSH_SG_SH_EEENS5_IJNST_ISH_SD_EENST_INS5_IJNSA_ILi16EEESC_EEENS5_IJSD_SH_EEEEEEEESJ_SK_SJ_SK_NS1E_6fusion15FusionCallbacksIS1I_NS1Q_17LinearCombinationISJ_fSJ_fLNS_15FloatRoundStyleE2EEES1J_S1P_JEEENS4_5SM1004TMEM4LOAD26SM100_TMEM_LOAD_32dp32b16xENS4_13SM90_TMA_LOADENS12_INS13_ILi1ELi4ELi3EEES16_NST_INS5_IJS17_S1L_EEENS5_IJS1L_SD_EEEEEEENS4_39AutoVectorizingCopyWithAssumedAlignmentILi128EEENS4_14SM90_TMA_STOREES25_S27_S27_EEEvvEEEEvNT_6ParamsE,(.L_x_225 - _ZN7cutlass13device_kernelINS_4gemm6kernel13GemmUniversalIN4cute5tupleIJiiiiEEENS1_10collective13CollectiveMmaINS1_35MainloopSm100TmaUmmaWarpSpecializedILi13ELi2ELi4ENS5_IJNS4_1CILi4EEENSA_ILi2EEENSA_ILi1EEEEEEEENS5_IJNSA_ILi128EEESG_NSA_ILi64EEEEEENS_10bfloat16_tENS5_IJlSD_lEEESJ_SK_NS4_8TiledMMAINS4_8MMA_AtomIJNS4_26SM100_MMA_F16BF16_2x1SM_SSISJ_SJ_fLi128ELi128ELNS4_4UMMA5MajorE0ELSP_0ELNSO_7ScaleInE0ELSQ_0EEEEEENS4_6LayoutINS5_IJSD_SD_SD_EEENS5_IJNSA_ILi0EEESV_SV_EEEEENS5_IJNS4_10UnderscoreESY_SY_EEEEENS4_28SM100_TMA_2SM_LOAD_MULTICASTENS4_14ComposedLayoutINS4_7SwizzleILi3ELi4ELi3EEENS4_18smem_ptr_flag_bitsILi16EEENST_INS5_IJNSA_ILi8EEESH_EEENS5_IJSH_SD_EEEEEEEvNS4_8identityES11_S1B_vS1C_EENS_8epilogue10collective18CollectiveEpilogueINS1E_23Sm100TmaWarpSpecializedILi4ELi2ELi16ELb1ELb0EEEJNS5_IJSH_SG_SH_EEENS5_IJNST_ISH_SD_EENST_INS5_IJNSA_ILi16EEESC_EEENS5_IJSD_SH_EEEEEEEESJ_SK_SJ_SK_NS1E_6fusion15FusionCallbacksIS1I_NS1Q_17LinearCombinationISJ_fSJ_fLNS_15FloatRoundStyleE2EEES1J_S1P_JEEENS4_5SM1004TMEM4LOAD26SM100_TMEM_LOAD_32dp32b16xENS4_13SM90_TMA_LOADENS12_INS13_ILi1ELi4ELi3EEES16_NST_INS5_IJS17_S1L_EEENS5_IJS1L_SD_EEEEEEENS4_39AutoVectorizingCopyWithAssumedAlignmentILi128EEENS4_14SM90_TMA_STOREES25_S27_S27_EEEvvEEEEvNT_6ParamsE)
        .other          _ZN7cutlass13device_kernelINS_4gemm6kernel13GemmUniversalIN4cute5tupleIJiiiiEEENS1_10collective13CollectiveMmaINS1_35MainloopSm100TmaUmmaWarpSpecializedILi13ELi2ELi4ENS5_IJNS4_1CILi4EEENSA_ILi2EEENSA_ILi1EEEEEEEENS5_IJNSA_ILi128EEESG_NSA_ILi64EEEEEENS_10bfloat16_tENS5_IJlSD_lEEESJ_SK_NS4_8TiledMMAINS4_8MMA_AtomIJNS4_26SM100_MMA_F16BF16_2x1SM_SSISJ_SJ_fLi128ELi128ELNS4_4UMMA5MajorE0ELSP_0ELNSO_7ScaleInE0ELSQ_0EEEEEENS4_6LayoutINS5_IJSD_SD_SD_EEENS5_IJNSA_ILi0EEESV_SV_EEEEENS5_IJNS4_10UnderscoreESY_SY_EEEEENS4_28SM100_TMA_2SM_LOAD_MULTICASTENS4_14ComposedLayoutINS4_7SwizzleILi3ELi4ELi3EEENS4_18smem_ptr_flag_bitsILi16EEENST_INS5_IJNSA_ILi8EEESH_EEENS5_IJSH_SD_EEEEEEEvNS4_8identityES11_S1B_vS1C_EENS_8epilogue10collective18CollectiveEpilogueINS1E_23Sm100TmaWarpSpecializedILi4ELi2ELi16ELb1ELb0EEEJNS5_IJSH_SG_SH_EEENS5_IJNST_ISH_SD_EENST_INS5_IJNSA_ILi16EEESC_EEENS5_IJSD_SH_EEEEEEEESJ_SK_SJ_SK_NS1E_6fusion15FusionCallbacksIS1I_NS1Q_17LinearCombinationISJ_fSJ_fLNS_15FloatRoundStyleE2EEES1J_S1P_JEEENS4_5SM1004TMEM4LOAD26SM100_TMEM_LOAD_32dp32b16xENS4_13SM90_TMA_LOADENS12_INS13_ILi1ELi4ELi3EEES16_NST_INS5_IJS17_S1L_EEENS5_IJS1L_SD_EEEEEEENS4_39AutoVectorizingCopyWithAssumedAlignmentILi128EEENS4_14SM90_TMA_STOREES25_S27_S27_EEEvvEEEEvNT_6ParamsE,@"STO_CUDA_ENTRY STV_DEFAULT"
_ZN7cutlass13device_kernelINS_4gemm6kernel13GemmUniversalIN4cute5tupleIJiiiiEEENS1_10collective13CollectiveMmaINS1_35MainloopSm100TmaUmmaWarpSpecializedILi13ELi2ELi4ENS5_IJNS4_1CILi4EEENSA_ILi2EEENSA_ILi1EEEEEEEENS5_IJNSA_ILi128EEESG_NSA_ILi64EEEEEENS_10bfloat16_tENS5_IJlSD_lEEESJ_SK_NS4_8TiledMMAINS4_8MMA_AtomIJNS4_26SM100_MMA_F16BF16_2x1SM_SSISJ_SJ_fLi128ELi128ELNS4_4UMMA5MajorE0ELSP_0ELNSO_7ScaleInE0ELSQ_0EEEEEENS4_6LayoutINS5_IJSD_SD_SD_EEENS5_IJNSA_ILi0EEESV_SV_EEEEENS5_IJNS4_10UnderscoreESY_SY_EEEEENS4_28SM100_TMA_2SM_LOAD_MULTICASTENS4_14ComposedLayoutINS4_7SwizzleILi3ELi4ELi3EEENS4_18smem_ptr_flag_bitsILi16EEENST_INS5_IJNSA_ILi8EEESH_EEENS5_IJSH_SD_EEEEEEEvNS4_8identityES11_S1B_vS1C_EENS_8epilogue10collective18CollectiveEpilogueINS1E_23Sm100TmaWarpSpecializedILi4ELi2ELi16ELb1ELb0EEEJNS5_IJSH_SG_SH_EEENS5_IJNST_ISH_SD_EENST_INS5_IJNSA_ILi16EEESC_EEENS5_IJSD_SH_EEEEEEEESJ_SK_SJ_SK_NS1E_6fusion15FusionCallbacksIS1I_NS1Q_17LinearCombinationISJ_fSJ_fLNS_15FloatRoundStyleE2EEES1J_S1P_JEEENS4_5SM1004TMEM4LOAD26SM100_TMEM_LOAD_32dp32b16xENS4_13SM90_TMA_LOADENS12_INS13_ILi1ELi4ELi3EEES16_NST_INS5_IJS17_S1L_EEENS5_IJS1L_SD_EEEEEEENS4_39AutoVectorizingCopyWithAssumedAlignmentILi128EEENS4_14SM90_TMA_STOREES25_S27_S27_EEEvvEEEEvNT_6ParamsE:
[----:B------:R-:W1:Y:S01]  /*0000*/  LDC R1, c[0x0][0x37c] ;  /* 0x0000df00ff017b82 */ /* 0x000e620000000800 */
[----:B------:R-:W2:Y:S01]  /*0010*/  S2R R61, SR_TID.X ;  /* 0x00000000003d7919 */ /* 0x000ea20000002100 */
[----:B------:R-:W3:Y:S06]  /*0020*/  LDCU.64 UR8, c[0x0][0x890] ;  /* 0x00011200ff0877ac */ /* 0x000eec0008000a00 */
[----:B------:R-:W4:Y:S01]  /*0030*/  S2UR UR47, SR_CgaCtaId ;  /* 0x00000000002f79c3 */ /* 0x000f220000008800 */
[----:B------:R-:W-:Y:S02]  /*0040*/  PRMT R50, RZ, 0x7610, R50 ;  /* 0x00007610ff327816 */ /* 0x000fe40000000032 */
[----:B------:R-:W-:-:S02]  /*0050*/  ELECT P0, URZ, PT ;  /* 0x0000000000ff782f */ /* 0x000fc40003800000 */
[----:B---3--:R-:W-:-:S04]  /*0060*/  ISETP.NE.U32.AND P1, PT, RZ, UR8, PT ;  /* 0x00000008ff007c0c */ /* 0x008fc8000bf25070 */
[----:B------:R-:W-:Y:S01]  /*0070*/  ISETP.NE.AND.EX P2, PT, RZ, UR9, PT, P1 ;  /* 0x00000009ff007c0c */ /* 0x000fe2000bf45310 */
[----:B----4-:R-:W-:Y:S02]  /*0080*/  ULOP3.LUT UR48, UR47, 0x1, URZ, 0xc0, !UPT ;  /* 0x000000012f307892 */ /* 0x010fe4000f8ec0ff */
[----:B------:R-:W-:Y:S01]  /*0090*/  ULOP3.LUT UR49, UR47, 0x1, URZ, 0x3c, !UPT ;  /* 0x000000012f317892 */ /* 0x000fe2000f8e3cff */
[----:B--2---:R-:W-:-:S05]  /*00a0*/  SHF.R.U32.HI R51, RZ, 0x5, R61 ;  /* 0x00000005ff337819 */ /* 0x004fca000001163d */
[----:B------:R-:W2:Y:S02]  /*00b0*/  SHFL.IDX PT, R0, R51, RZ, 0x1f ;  /* 0x00001fff33007589 */ /* 0x000ea400000e0000 */
[----:B--2---:R-:W-:Y:S02]  /*00c0*/  R2UR UR25, R0 ;  /* 0x00000000001972ca */ /* 0x004fe400000e0000 */
[----:B-1----:R-:W-:Y:S05]  /*00d0*/  @P2 BRA `(.L_x_0) ;  /* 0x0000000000302947 */ /* 0x002fea0003800000 */
[----:B------:R-:W1:Y:S02]  /*00e0*/  LDCU.64 UR4, c[0x0][0x888] ;  /* 0x00011100ff0477ac */ /* 0x000e640008000a00 */
[----:B-1----:R-:W-:-:S04]  /*00f0*/  UISETP.NE.U32.AND UP0, UPT, UR4, URZ, UPT ;  /* 0x000000ff0400728c */ /* 0x002fc8000bf05070 */
[----:B------:R-:W-:-:S09]  /*0100*/  UISETP.NE.AND.EX UP0, UPT, UR5, URZ, UPT, UP0 ;  /* 0x000000ff0500728c */ /* 0x000fd2000bf05300 */
[----:B------:R-:W-:Y:S05]  /*0110*/  BRA.U !UP0, `(.L_x_1) ;  /* 0x0000000108147547 */ /* 0x000fea000b800000 */
[----:B------:R-:W1:Y:S01]  /*0120*/  LDC.64 R2, c[0x0][0x888] ;  /* 0x00022200ff027b82 */ /* 0x000e620000000a00 */
[----:B------:R-:W1:Y:S02]  /*0130*/  LDCU.64 UR4, c[0x0][0x358] ;  /* 0x00006b00ff0477ac */ /* 0x000e640008000a00 */
[----:B-1----:R1:W5:Y:S01]  /*0140*/  LDG.E R27, desc[UR4][R2.64] ;  /* 0x00000004021b7981 */ /* 0x002362000c1e1900 */
[----:B------:R-:W-:Y:S01]  /*0150*/  HFMA2 R50, -RZ, RZ, 0, 5.9604644775390625e-08 ;  /* 0x00000001ff327431 */ /* 0x000fe200000001ff */
[----:B------:R-:W-:Y:S05]  /*0160*/  BRA `(.L_x_0) ;  /* 0x00000000000c7947 */ /* 0x000fea0003800000 */
.L_x_1:
[----:B------:R-:W1:Y:S01]  /*0170*/  LDCU UR4, c[0x0][0x880] ;  /* 0x00011000ff0477ac */ /* 0x000e620008000800 */
[----:B------:R-:W-:Y:S01]  /*0180*/  HFMA2 R50, -RZ, RZ, 0, 5.9604644775390625e-08 ;  /* 0x00000001ff327431 */ /* 0x000fe200000001ff */
[----:B-1----:R-:W-:-:S07]  /*0190*/  MOV R27, UR4 ;  /* 0x00000004001b7c02 */ /* 0x002fce0008000f00 */
.L_x_0:
[----:B------:R-:W2:Y:S02]  /*01a0*/  LDCU.64 UR4, c[0x0][0x8b0] ;  /* 0x00011600ff0477ac */ /* 0x000ea40008000a00 */
[----:B--2---:R-:W-:-:S04]  /*01b0*/  UISETP.NE.U32.AND UP0, UPT, UR4, URZ, UPT ;  /* 0x000000ff0400728c */ /* 0x004fc8000bf05070 */
[----:B------:R-:W-:-:S09]  /*01c0*/  UISETP.NE.AND.EX UP0, UPT, UR5, URZ, UPT, UP0 ;  /* 0x000000ff0500728c */ /* 0x000fd2000bf05300 */
[----:B------:R-:W-:Y:S05]  /*01d0*/  BRA.U UP0, `(.L_x_2) ;  /* 0x0000000100287547 */ /* 0x000fea000b800000 */
[----:B------:R-:W2:Y:S02]  /*01e0*/  LDCU.64 UR4, c[0x0][0x8a8] ;  /* 0x00011500ff0477ac */ /* 0x000ea40008000a00 */
[----:B--2---:R-:W-:-:S04]  /*01f0*/  UISETP.NE.U32.AND UP0, UPT, UR4, URZ, UPT ;  /* 0x000000ff0400728c */ /* 0x004fc8000bf05070 */
[----:B------:R-:W-:-:S09]  /*0200*/  UISETP.NE.AND.EX UP0, UPT, UR5, URZ, UPT, UP0 ;  /* 0x000000ff0500728c */ /* 0x000fd2000bf05300 */
[----:B------:R-:W-:Y:S05]  /*0210*/  BRA.U !UP0, `(.L_x_3) ;  /* 0x0000000108107547 */ /* 0x000fea000b800000 */
[----:B------:R-:W2:Y:S01]  /*0220*/  LDC.64 R24, c[0x0][0x8a8] ;  /* 0x00022a00ff187b82 */ /* 0x000ea20000000a00 */
[----:B------:R-:W2:Y:S02]  /*0230*/  LDCU.64 UR4, c[0x0][0x358] ;  /* 0x00006b00ff0477ac */ /* 0x000ea40008000a00 */
[----:B--2---:R2:W5:Y:S01]  /*0240*/  LDG.E R24, desc[UR4][R24.64] ;  /* 0x0000000418187981 */ /* 0x004562000c1e1900 */
[----:B------:R-:W-:Y:S05]  /*0250*/  BRA `(.L_x_2) ;  /* 0x0000000000087947 */ /* 0x000fea0003800000 */
.L_x_3:
[----:B------:R-:W2:Y:S02]  /*0260*/  LDCU UR4, c[0x0][0x8a0] ;  /* 0x00011400ff0477ac */ /* 0x000ea40008000800 */
[----:B--2---:R-:W-:Y:S02]  /*0270*/  MOV R24, UR4 ;  /* 0x0000000400187c02 */ /* 0x004fe40008000f00 */
.L_x_2:
[----:B------:R-:W-:Y:S01]  /*0280*/  IMAD.U32 R0, RZ, RZ, UR25 ;  /* 0x00000019ff007e24 */ /* 0x000fe2000f8e00ff */
[----:B------:R-:W-:Y:S04]  /*0290*/  BSSY.RECONVERGENT B0, `(.L_x_4) ;  /* 0x000000c000007945 */ /* 0x000fe80003800200 */
[C---:B------:R-:W-:Y:S02]  /*02a0*/  ISETP.NE.OR P3, PT, R0.reuse, 0x1, !P0 ;  /* 0x000000010000780c */ /* 0x040fe40004765670 */
[----:B------:R-:W-:-:S11]  /*02b0*/  ISETP.NE.OR P2, PT, R0, 0x3, !P0 ;  /* 0x000000030000780c */ /* 0x000fd60004745670 */
[----:B------:R-:W-:Y:S05]  /*02c0*/  @P3 BRA `(.L_x_5) ;  /* 0x0000000000203947 */ /* 0x000fea0003800000 */
[----:B------:R-:W3:Y:S02]  /*02d0*/  LDCU.64 UR4, c[0x0][0x348] ;  /* 0x00006900ff0477ac */ /* 0x000ee40008000a00 */
[----:B---3--:R-:W-:Y:S02]  /*02e0*/  UIADD3 UR6, UP1, UPT, UR4, 0x80, URZ ;  /* 0x0000008004067890 */ /* 0x008fe4000ff3e0ff */
[----:B------:R-:W-:Y:S02]  /*02f0*/  UIADD3 UR4, UP0, UPT, UR4, 0x180, URZ ;  /* 0x0000018004047890 */ /* 0x000fe4000ff1e0ff */
[----:B------:R-:W-:Y:S02]  /*0300*/  UIADD3.X UR7, UPT, UPT, URZ, UR5, URZ, UP1, !UPT ;  /* 0x00000005ff077290 */ /* 0x000fe40008ffe4ff */
[----:B------:R-:W-:-:S07]  /*0310*/  UIADD3.X UR5, UPT, UPT, URZ, UR5, URZ, UP0, !UPT ;  /* 0x00000005ff057290 */ /* 0x000fce00087fe4ff */
[----:B------:R3:W-:Y:S02]  /*0320*/  UTMACCTL.PF [UR6] ;  /* 0x00000000060079b9 */ /* 0x0007e40008040000 */
[----:B------:R3:W-:Y:S02]  /*0330*/  UTMACCTL.PF [UR4] ;  /* 0x00000000040079b9 */ /* 0x0007e40008040000 */
[----:B---3--:R-:W-:Y:S01]  /*0340*/  NOP ;  /* 0x0000000000007918 */ /* 0x008fe20000000000 */
.L_x_5:
[----:B------:R-:W-:Y:S05]  /*0350*/  BSYNC.RECONVERGENT B0 ;  /* 0x0000000000007941 */ /* 0x000fea0003800200 */
.L_x_4:
[----:B------:R-:W-:Y:S04]  /*0360*/  BSSY.RECONVERGENT B0, `(.L_x_6) ;  /* 0x000000a000007945 */ /* 0x000fe80003800200 */
        /* <DEDUP_REMOVED lines=9> */
.L_x_7:
[----:B------:R-:W-:Y:S05]  /*0400*/  BSYNC.RECONVERGENT B0 ;  /* 0x0000000000007941 */ /* 0x000fea0003800200 */
.L_x_6:
[----:B------:R-:W3:Y:S01]  /*0410*/  LDCU.64 UR4, c[0x0][0x888] ;  /* 0x00011100ff0477ac */ /* 0x000ee20008000a00 */
[----:B------:R-:W-:Y:S01]  /*0420*/  ISETP.NE.AND.EX P1, PT, RZ, UR9, PT, P1 ;  /* 0x00000009ff007c0c */ /* 0x000fe2000bf25310 */
[----:B------:R-:W-:Y:S01]  /*0430*/  UPLOP3.LUT UP5, UPT, UPT, UPT, UPT, 0x80, 0x8 ;  /* 0x000000000008789c */ /* 0x000fe20003faf070 */
[----:B---3--:R-:W-:-:S04]  /*0440*/  ISETP.NE.U32.AND P2, PT, RZ, UR4, PT ;  /* 0x00000004ff007c0c */ /* 0x008fc8000bf45070 */
[----:B------:R-:W-:-:S13]  /*0450*/  ISETP.NE.AND.EX P2, PT, RZ, UR5, PT, P2 ;  /* 0x00000005ff007c0c */ /* 0x000fda000bf45320 */
[----:B------:R-:W-:Y:S05]  /*0460*/  @P2 BRA P1, `(.L_x_8) ;  /* 0x0000000000282947 */ /* 0x000fea0000800000 */
[----:B------:R-:W-:Y:S01]  /*0470*/  UISETP.NE.U32.AND UP0, UPT, UR8, URZ, UPT ;  /* 0x000000ff0800728c */ /* 0x000fe2000bf05070 */
[----:B-----5:R-:W-:Y:S01]  /*0480*/  FSETP.NEU.AND P1, PT, R27, RZ, PT ;  /* 0x000000ff1b00720b */ /* 0x020fe20003f2d000 */
[----:B------:R-:W-:Y:S02]  /*0490*/  UISETP.NE.U32.AND UP2, UPT, UR4, URZ, UPT ;  /* 0x000000ff0400728c */ /* 0x000fe4000bf45070 */
[----:B------:R-:W-:Y:S02]  /*04a0*/  UISETP.NE.AND.EX UP1, UPT, UR9, URZ, UPT, UP0 ;  /* 0x000000ff0900728c */ /* 0x000fe4000bf25300 */
[----:B------:R-:W-:-:S04]  /*04b0*/  UISETP.NE.AND.EX UP0, UPT, UR5, URZ, UPT, UP2 ;  /* 0x000000ff0500728c */ /* 0x000fc8000bf05320 */
[----:B------:R-:W-:-:S04]  /*04c0*/  USEL UR4, URZ, 0xffffffff, UP0 ;  /* 0xffffffffff047887 */ /* 0x000fc80008000000 */
[----:B------:R-:W-:Y:S01]  /*04d0*/  VOTEU.ANY UP0, P1 ;  /* 0x0000000000ff7886 */ /* 0x000fe20000800100 */
[----:B------:R-:W-:-:S04]  /*04e0*/  @!UP1 USEL UR4, URZ, 0xffffffff, UP0 ;  /* 0xffffffffff049887 */ /* 0x000fc80008000000 */
[----:B------:R-:W-:-:S04]  /*04f0*/  ULOP3.LUT UR4, UR4, 0x1, URZ, 0xc0, !UPT ;  /* 0x0000000104047892 */ /* 0x000fc8000f8ec0ff */
[----:B------:R-:W-:-:S11]  /*0500*/  UISETP.NE.U32.AND UP5, UPT, UR4, 0x1, UPT ;  /* 0x000000010400788c */ /* 0x000fd6000bfa5070 */
.L_x_8:
[----:B------:R-:W3:Y:S01]  /*0510*/  SHFL.IDX PT, R0, R51, RZ, 0x1f ;  /* 0x00001fff33007589 */ /* 0x000ee200000e0000 */
[----:B------:R-:W-:-:S04]  /*0520*/  UISETP.NE.AND UP0, UPT, UR25, 0x2, UPT ;  /* 0x000000021900788c */ /* 0x000fc8000bf05270 */
[----:B------:R-:W-:Y:S02]  /*0530*/  UISETP.EQ.AND UP1, UPT, UR48, URZ, !UP0 ;  /* 0x000000ff3000728c */ /* 0x000fe4000c722270 */
[----:B------:R-:W-:-:S04]  /*0540*/  USEL UR46, URZ, 0x1, UP0 ;  /* 0x00000001ff2e7887 */ /* 0x000fc80008000000 */
[----:B------:R-:W-:Y:S02]  /*0550*/  PLOP3.LUT P3, PT, P0, PT, UP1, 0x80, 0x8 ;  /* 0x000000000008781c */ /* 0x000fe4000076f018 */
[----:B---3--:R-:W-:-:S13]  /*0560*/  ISETP.NE.AND P1, PT, R0, RZ, PT ;  /* 0x000000ff0000720c */ /* 0x008fda0003f25270 */
[----:B------:R-:W-:Y:S05]  /*0570*/  @P1 BRA `(.L_x_9) ;  /* 0x0000000000a81947 */ /* 0x000fea0003800000 */
[----:B------:R-:W-:Y:S01]  /*0580*/  ELECT P1, URZ, PT ;  /* 0x0000000000ff782f */ /* 0x000fe20003820000 */
[----:B------:R-:W-:-:S12]  /*0590*/  BSSY.RECONVERGENT B0, `(.L_x_9) ;  /* 0x0000028000007945 */ /* 0x000fd80003800200 */
[----:B------:R-:W-:Y:S05]  /*05a0*/  @!P1 BRA `(.L_x_10) ;  /* 0x0000000000989947 */ /* 0x000fea0003800000 */
[----:B------:R-:W-:Y:S01]  /*05b0*/  UMOV UR4, 0x400 ;  /* 0x0000040000047882 */ /* 0x000fe20000000000 */
[----:B------:R-:W-:Y:S01]  /*05c0*/  UMOV UR8, 0x1 ;  /* 0x0000000100087882 */ /* 0x000fe20000000000 */
[----:B------:R-:W-:Y:S01]  /*05d0*/  UMOV UR6, 0x3 ;  /* 0x0000000300067882 */ /* 0x000fe20000000000 */
[----:B------:R-:W-:Y:S02]  /*05e0*/  ULEA UR4, UR47, UR4, 0x18 ;  /* 0x000000042f047291 */ /* 0x000fe4000f8ec0ff */
[----:B------:R-:W-:-:S04]  /*05f0*/  UIADD3 UR8, UPT, UPT, -UR8, 0x100000, URZ ;  /* 0x0010000008087890 */ /* 0x000fc8000fffe1ff */
[----:B------:R-:W-:Y:S02]  /*0600*/  USHF.L.U32 UR9, UR8, 0xb, URZ ;  /* 0x0000000b08097899 */ /* 0x000fe400080006ff */
[----:B------:R-:W-:Y:S02]  /*0610*/  USHF.L.U32 UR8, UR8, 0x1, URZ ;  /* 0x0000000108087899 */ /* 0x000fe400080006ff */
[----:B------:R-:W-:-:S04]  /*0620*/  UIADD3 UR6, UPT, UPT, -UR6, 0x100000, URZ ;  /* 0x0010000006067890 */ /* 0x000fc8000fffe1ff */
[----:B------:R-:W-:Y:S02]  /*0630*/  USHF.L.U32 UR7, UR6, 0xb, URZ ;  /* 0x0000000b06077899 */ /* 0x000fe400080006ff */
[----:B------:R-:W-:Y:S01]  /*0640*/  USHF.L.U32 UR6, UR6, 0x1, URZ ;  /* 0x0000000106067899 */ /* 0x000fe200080006ff */
[----:B------:R-:W3:Y:S03]  /*0650*/  FENCE.VIEW.ASYNC.S ;  /* 0x00000000000073c6 */ /* 0x000ee60000000000 */
[----:B---3--:R3:W4:Y:S08]  /*0660*/  SYNCS.EXCH.64 URZ, [UR4], UR8 ;  /* 0x0000000804ff75b2 */ /* 0x0087300008000100 */
[----:B------:R3:W1:Y:S01]  /*0670*/  SYNCS.EXCH.64 URZ, [UR4+0x68], UR6 ;  /* 0x0000680604ff75b2 */ /* 0x0006620008000100 */
        /* <DEDUP_REMOVED lines=23> */
[----:B------:R3:W1:Y:S02]  /*07f0*/  SYNCS.EXCH.64 URZ, [UR4+0xc8], UR6 ;  /* 0x0000c80604ff75b2 */ /* 0x0006640008000100 */
[----:B---34-:R-:W-:Y:S01]  /*0800*/  NOP ;  /* 0x0000000000007918 */ /* 0x018fe20000000000 */
.L_x_10:
[----:B------:R-:W-:Y:S05]  /*0810*/  BSYNC.RECONVERGENT B0 ;  /* 0x0000000000007941 */ /* 0x000fea0003800200 */
.L_x_9:
[----:B------:R-:W3:Y:S01]  /*0820*/  SHFL.IDX PT, R0, R51, RZ, 0x1f ;  /* 0x00001fff33007589 */ /* 0x000ee200000e0000 */
[----:B------:R-:W-:Y:S01]  /*0830*/  NOP ;  /* 0x0000000000007918 */ /* 0x000fe20000000000 */
[----:B---3--:R-:W-:-:S13]  /*0840*/  ISETP.NE.AND P1, PT, R0, 0x1, PT ;  /* 0x000000010000780c */ /* 0x008fda0003f25270 */
[----:B------:R-:W-:Y:S05]  /*0850*/  @P1 BRA `(.L_x_11) ;  /* 0x0000000000541947 */ /* 0x000fea0003800000 */
        /* <DEDUP_REMOVED lines=10> */
[----:B------:R-:W-:Y:S01]  /*0900*/  ELECT P1, URZ, PT ;  /* 0x0000000000ff782f */ /* 0x000fe20003820000 */
[----:B------:R-:W3:Y:S02]  /*0910*/  FENCE.VIEW.ASYNC.S ;  /* 0x00000000000073c6 */ /* 0x000ee40000000000 */
[----:B---3--:R3:W4:Y:S08]  /*0920*/  SYNCS.EXCH.64 URZ, [UR4+0xd0], UR8 ;  /* 0x0000d00804ff75b2 */ /* 0x0087300008000100 */
[----:B------:R3:W1:Y:S01]  /*0930*/  SYNCS.EXCH.64 URZ, [UR4+0xf0], UR6 ;  /* 0x0000f00604ff75b2 */ /* 0x0006620008000100 */
[----:B------:R3:W1:Y:S01]  /*0940*/  SYNCS.EXCH.64 URZ, [UR4+0xd8], UR8 ;  /* 0x0000d80804ff75b2 */ /* 0x0006620008000100 */
[----:B------:R3:W1:Y:S01]  /*0950*/  SYNCS.EXCH.64 URZ, [UR4+0xf8], UR6 ;  /* 0x0000f80604ff75b2 */ /* 0x0006620008000100 */
[----:B------:R3:W1:Y:S01]  /*0960*/  SYNCS.EXCH.64 URZ, [UR4+0xe0], UR8 ;  /* 0x0000e00804ff75b2 */ /* 0x0006620008000100 */
[----:B------:R3:W1:Y:S01]  /*0970*/  SYNCS.EXCH.64 URZ, [UR4+0x100], UR6 ;  /* 0x0001000604ff75b2 */ /* 0x0006620008000100 */
[----:B------:R3:W1:Y:S01]  /*0980*/  SYNCS.EXCH.64 URZ, [UR4+0xe8], UR8 ;  /* 0x0000e80804ff75b2 */ /* 0x0006620008000100 */
[----:B------:R3:W1:Y:S01]  /*0990*/  SYNCS.EXCH.64 URZ, [UR4+0x108], UR6 ;  /* 0x0001080604ff75b2 */ /* 0x0006620008000100 */
[----:B------:R-:W-:Y:S01]  /*09a0*/  NOP ;  /* 0x0000000000007918 */ /* 0x000fe20000000000 */
.L_x_11:
[----:B------:R-:W2:Y:S01]  /*09b0*/  SHFL.IDX PT, R0, R51, RZ, 0x1f ;  /* 0x00001fff33007589 */ /* 0x000ea200000e0000 */
[----:B------:R-:W-:Y:S01]  /*09c0*/  NOP ;  /* 0x0000000000007918 */ /* 0x000fe20000000000 */
[----:B--2---:R-:W-:-:S13]  /*09d0*/  ISETP.NE.AND P1, PT, R0, 0x3, PT ;  /* 0x000000030000780c */ /* 0x004fda0003f25270 */
[----:B------:R-:W-:Y:S05]  /*09e0*/  @P1 BRA `(.L_x_12) ;  /* 0x00000000002c1947 */ /* 0x000fea0003800000 */
[----:B---3--:R-:W-:Y:S01]  /*09f0*/  UMOV UR6, 0x400 ;  /* 0x0000040000067882 */ /* 0x008fe20000000000 */
[----:B------:R-:W-:Y:S01]  /*0a00*/  UMOV UR4, 0x20 ;  /* 0x0000002000047882 */ /* 0x000fe20000000000 */
[----:B------:R-:W-:Y:S02]  /*0a10*/  ULEA UR6, UR47, UR6, 0x18 ;  /* 0x000000062f067291 */ /* 0x000fe4000f8ec0ff */
[----:B------:R-:W-:-:S04]  /*0a20*/  UIADD3 UR4, UPT, UPT, -UR4, 0x100000, URZ ;  /* 0x0010000004047890 */ /* 0x000fc8000fffe1ff */
[----:B------:R-:W-:Y:S02]  /*0a30*/  USHF.L.U32 UR5, UR4, 0xb, URZ ;  /* 0x0000000b04057899 */ /* 0x000fe400080006ff */
[----:B------:R-:W-:Y:S01]  /*0a40*/  USHF.L.U32 UR4, UR4, 0x1, URZ ;  /* 0x0000000104047899 */ /* 0x000fe200080006ff */
[----:B------:R-:W-:Y:S01]  /*0a50*/  ELECT P1, URZ, PT ;  /* 0x0000000000ff782f */ /* 0x000fe20003820000 */
[----:B------:R-:W2:Y:S10]  /*0a60*/  FENCE.VIEW.ASYNC.S ;  /* 0x00000000000073c6 */ /* 0x000eb40000000000 */
[----:B--2---:R2:W3:Y:S01]  /*0a70*/  SYNCS.EXCH.64 URZ, [UR6+0x110], UR4 ;  /* 0x0001100406ff75b2 */ /* 0x0044e20008000100 */
[----:B------:R2:W1:Y:S01]  /*0a80*/  SYNCS.EXCH.64 URZ, [UR6+0x118], UR4 ;  /* 0x0001180406ff75b2 */ /* 0x0004620008000100 */
[----:B------:R-:W-:Y:S01]  /*0a90*/  NOP ;  /* 0x0000000000007918 */ /* 0x000fe20000000000 */
.L_x_12:
[----:B------:R-:W4:Y:S01]  /*0aa0*/  SHFL.IDX PT, R0, R51, RZ, 0x1f ;  /* 0x00001fff33007589 */ /* 0x000f2200000e0000 */
[----:B------:R-:W-:Y:S01]  /*0ab0*/  NOP ;  /* 0x0000000000007918 */ /* 0x000fe20000000000 */
[----:B----4-:R-:W-:-:S13]  /*0ac0*/  ISETP.NE.AND P1, PT, R0, 0x4, PT ;  /* 0x000000040000780c */ /* 0x010fda0003f25270 */
[----:B------:R-:W-:Y:S05]  /*0ad0*/  @P1 BRA `(.L_x_13) ;  /* 0x0000000000481947 */ /* 0x000fea0003800000 */
[----:B--23--:R-:W-:Y:S01]  /*0ae0*/  UMOV UR4, 0x720 ;  /* 0x0000072000047882 */ /* 0x00cfe20000000000 */
[----:B------:R-:W-:Y:S01]  /*0af0*/  UMOV UR6, 0x400 ;  /* 0x0000040000067882 */ /* 0x000fe20000000000 */
[----:B------:R-:W-:Y:S01]  /*0b00*/  USEL UR4, UR4, 0x620, UP5 ;  /* 0x0000062004047887 */ /* 0x000fe2000a800000 */
        /* <DEDUP_REMOVED lines=9> */
[----:B------:R-:W2:Y:S02]  /*0ba0*/  FENCE.VIEW.ASYNC.S ;  /* 0x00000000000073c6 */ /* 0x000ea40000000000 */
[----:B--2---:R4:W2:Y:S08]  /*0bb0*/  SYNCS.EXCH.64 URZ, [UR6+0x120], UR8 ;  /* 0x0001200806ff75b2 */ /* 0x0048b00008000100 */
[----:B------:R4:W3:Y:S01]  /*0bc0*/  SYNCS.EXCH.64 URZ, [UR6+0x130], UR4 ;  /* 0x0001300406ff75b2 */ /* 0x0008e20008000100 */
[----:B------:R4:W1:Y:S01]  /*0bd0*/  SYNCS.EXCH.64 URZ, [UR6+0x128], UR8 ;  /* 0x0001280806ff75b2 */ /* 0x0008620008000100 */
[----:B------:R4:W1:Y:S02]  /*0be0*/  SYNCS.EXCH.64 URZ, [UR6+0x138], UR4 ;  /* 0x0001380406ff75b2 */ /* 0x0008640008000100 */
[----:B----4-:R-:W-:Y:S01]  /*0bf0*/  NOP ;  /* 0x0000000000007918 */ /* 0x010fe20000000000 */
.L_x_13:
[----:B------:R-:W4:Y:S01]  /*0c00*/  SHFL.IDX PT, R0, R51, RZ, 0x1f ;  /* 0x00001fff33007589 */ /* 0x000f2200000e0000 */
[----:B------:R-:W-:Y:S01]  /*0c10*/  NOP ;  /* 0x0000000000007918 */ /* 0x000fe20000000000 */
[----:B----4-:R-:W-:-:S13]  /*0c20*/  ISETP.NE.AND P1, PT, R0, 0x5, PT ;  /* 0x000000050000780c */ /* 0x010fda0003f25270 */
[----:B------:R-:W-:Y:S05]  /*0c30*/  @P1 BRA `(.L_x_14) ;  /* 0x0000000000541947 */ /* 0x000fea0003800000 */
[----:B--23--:R-:W-:Y:S01]  /*0c40*/  UMOV UR4, 0x400 ;  /* 0x0000040000047882 */ /* 0x00cfe20000000000 */
        /* <DEDUP_REMOVED lines=14> */
[----:B------:R4:W1:Y:S01]  /*0d30*/  SYNCS.EXCH.64 URZ, [UR4+0x168], UR8 ;  /* 0x0001680804ff75b2 */ /* 0x0008620008000100 */
[----:B------:R4:W1:Y:S01]  /*0d40*/  SYNCS.EXCH.64 URZ, [UR4+0x150], UR6 ;  /* 0x0001500604ff75b2 */ /* 0x0008620008000100 */
[----:B------:R4:W1:Y:S01]  /*0d50*/  SYNCS.EXCH.64 URZ, [UR4+0x170], UR8 ;  /* 0x0001700804ff75b2 */ /* 0x0008620008000100 */
[----:B------:R4:W1:Y:S01]  /*0d60*/  SYNCS.EXCH.64 URZ, [UR4+0x158], UR6 ;  /* 0x0001580604ff75b2 */ /* 0x0008620008000100 */
[----:B------:R4:W1:Y:S02]  /*0d70*/  SYNCS.EXCH.64 URZ, [UR4+0x178], UR8 ;  /* 0x0001780804ff75b2 */ /* 0x0008640008000100 */
[----:B----4-:R-:W-:Y:S01]  /*0d80*/  NOP ;  /* 0x0000000000007918 */ /* 0x010fe20000000000 */
.L_x_14:
[----:B------:R-:W4:Y:S01]  /*0d90*/  SHFL.IDX PT, R0, R51, RZ, 0x1f ;  /* 0x00001fff33007589 */ /* 0x000f2200000e0000 */
[----:B------:R-:W-:Y:S01]  /*0da0*/  ISETP.NE.OR P0, PT, RZ, UR25, !P0 ;  /* 0x00000019ff007c0c */ /* 0x000fe2000c705670 */
[----:B------:R-:W-:Y:S01]  /*0db0*/  NOP ;  /* 0x0000000000007918 */ /* 0x000fe20000000000 */
[----:B----4-:R-:W-:-:S13]  /*0dc0*/  ISETP.NE.AND P1, PT, R0, 0x3, PT ;  /* 0x000000030000780c */ /* 0x010fda0003f25270 */
[----:B------:R-:W-:Y:S05]  /*0dd0*/  @P1 BRA `(.L_x_15) ;  /* 0x0000000000341947 */ /* 0x000fea0003800000 */
[----:B--23--:R-:W-:Y:S01]  /*0de0*/  UMOV UR4, 0x400 ;  /* 0x0000040000047882 */ /* 0x00cfe20000000000 */
[----:B------:R-:W-:Y:S01]  /*0df0*/  UMOV UR6, 0x20 ;  /* 0x0000002000067882 */ /* 0x000fe20000000000 */
[----:B------:R-:W-:Y:S02]  /*0e00*/  ULEA UR4, UR47, UR4, 0x18 ;  /* 0x000000042f047291 */ /* 0x000fe4000f8ec0ff */
[----:B------:R-:W-:-:S04]  /*0e10*/  UIADD3 UR6, UPT, UPT, -UR6, 0x100000, URZ ;  /* 0x0010000006067890 */ /* 0x000fc8000fffe1ff */
[----:B------:R-:W-:Y:S02]  /*0e20*/  USHF.L.U32 UR7, UR6, 0xb, URZ ;  /* 0x0000000b06077899 */ /* 0x000fe400080006ff */
[----:B------:R-:W-:Y:S01]  /*0e30*/  USHF.L.U32 UR6, UR6, 0x1, URZ ;  /* 0x0000000106067899 */ /* 0x000fe200080006ff */
[----:B------:R-:W-:Y:S01]  /*0e40*/  ELECT P1, URZ, PT ;  /* 0x0000000000ff782f */ /* 0x000fe20003820000 */
[----:B------:R-:W2:Y:S10]  /*0e50*/  FENCE.VIEW.ASYNC.S ;  /* 0x00000000000073c6 */ /* 0x000eb40000000000 */
[----:B--2---:R4:W2:Y:S01]  /*0e60*/  SYNCS.EXCH.64 URZ, [UR4+0x180], UR6 ;  /* 0x0001800604ff75b2 */ /* 0x0048a20008000100 */
[----:B------:R4:W3:Y:S01]  /*0e70*/  SYNCS.EXCH.64 URZ, [UR4+0x190], UR6 ;  /* 0x0001900604ff75b2 */ /* 0x0008e20008000100 */
[----:B------:R4:W1:Y:S01]  /*0e80*/  SYNCS.EXCH.64 URZ, [UR4+0x188], UR6 ;  /* 0x0001880604ff75b2 */ /* 0x0008620008000100 */
[----:B------:R4:W1:Y:S02]  /*0e90*/  SYNCS.EXCH.64 URZ, [UR4+0x198], UR6 ;  /* 0x0001980604ff75b2 */ /* 0x0008640008000100 */
[----:B----4-:R-:W-:Y:S01]  /*0ea0*/  NOP ;  /* 0x0000000000007918 */ /* 0x010fe20000000000 */
.L_x_15:
[----:B------:R-:W-:Y:S01]  /*0eb0*/  VOTEU.ALL UP0, P0 ;  /* 0x0000000000ff7886 */ /* 0x000fe20000000000 */
[----:B--23--:R-:W-:Y:S01]  /*0ec0*/  UMOV UR4, 0x20 ;  /* 0x0000002000047882 */ /* 0x00cfe20000000000 */
[----:B------:R-:W2:Y:S01]  /*0ed0*/  LDCU UR34, c[0x0][0x36c] ;  /* 0x00006d80ff2277ac */ /* 0x000ea20008000800 */
[----:B------:R-:W-:Y:S01]  /*0ee0*/  NOP ;  /* 0x0000000000007918 */ /* 0x000fe20000000000 */
[----:B------:R-:W-:Y:S01]  /*0ef0*/  LOP3.LUT R0, R61, 0x1f, RZ, 0xc0, !PT ;  /* 0x0000001f3d007812 */ /* 0x000fe200078ec0ff */
[----:B------:R-:W-:Y:S01]  /*0f00*/  @!UP0 UMOV UR6, 0x400 ;  /* 0x0000040000068882 */ /* 0x000fe20000000000 */
[----:B------:R-:W-:-:S04]  /*0f10*/  @!UP0 UIADD3 UR4, UPT, UPT, -UR4, 0x100000, URZ ;  /* 0x0010000004048890 */ /* 0x000fc8000fffe1ff */
[----:B------:R-:W-:Y:S02]  /*0f20*/  @!UP0 USHF.L.U32 UR5, UR4, 0xb, URZ ;  /* 0x0000000b04058899 */ /* 0x000fe400080006ff */
[----:B------:R-:W-:Y:S02]  /*0f30*/  @!UP0 USHF.L.U32 UR4, UR4, 0x1, URZ ;  /* 0x0000000104048899 */ /* 0x000fe400080006ff */
[----:B------:R-:W-:Y:S01]  /*0f40*/  @!UP0 ULEA UR6, UR47, UR6, 0x18 ;  /* 0x000000062f068291 */ /* 0x000fe2000f8ec0ff */
[----:B------:R-:W-:Y:S01]  /*0f50*/  VOTEU.ALL UP0, P0 ;  /* 0x0000000000ff7886 */ /* 0x000fe20000000000 */
[----:B------:R-:W-:Y:S02]  /*0f60*/  UISETP.NE.AND UP6, UPT, UR25, URZ, UPT ;  /* 0x000000ff1900728c */ /* 0x000fe4000bfc5270 */
[----:B--2---:R-:W-:Y:S01]  /*0f70*/  UISETP.EQ.U32.AND UP1, UPT, UR34, 0x1, UPT ;  /* 0x000000012200788c */ /* 0x004fe2000bf22070 */
[----:B------:R-:W2:Y:S07]  /*0f80*/  FENCE.VIEW.ASYNC.S ;  /* 0x00000000000073c6 */ /* 0x000eae0000000000 */
[----:B--2---:R2:W3:Y:S01]  /*0f90*/  @!UP0 SYNCS.EXCH.64 URZ, [UR6+0x1a0], UR4 ;  /* 0x0001a00406ff85b2 */ /* 0x0044e20008000100 */
[----:B------:R-:W-:Y:S05]  /*0fa0*/  BRA.U !UP1, `(.L_x_16) ;  /* 0x0000000109087547 */ /* 0x000fea000b800000 */
[----:B-1-3--:R-:W-:Y:S01]  /*0fb0*/  UCGABAR_ARV ;  /* 0x00000000000079c7 */ /* 0x00afe20008000000 */
[----:B------:R-:W-:Y:S05]  /*0fc0*/  BRA `(.L_x_17) ;  /* 0x0000000000047947 */ /* 0x000fea0003800000 */
.L_x_16:
[----:B-1-3--:R-:W-:Y:S01]  /*0fd0*/  NOP ;  /* 0x0000000000007918 */ /* 0x00afe20000000000 */
.L_x_17:
[----:B------:R-:W1:Y:S01]  /*0fe0*/  S2UR UR28, SR_CTAID.Y ;  /* 0x00000000001c79c3 */ /* 0x000e620000002600 */
[----:B------:R-:W-:-:S05]  /*0ff0*/  CS2R.32 R52, SR_CgaSize ;  /* 0x0000000000347805 */ /* 0x000fca0000008a00 */
[----:B------:R-:W-:-:S05]  /*1000*/  IMAD R52, R52, -0xa0, RZ ;  /* 0xffffff6034347824 */ /* 0x000fca00078e02ff */
[----:B--2---:R-:W-:-:S14]  /*1010*/  R2UR UR4, R52 ;  /* 0x00000000340472ca */ /* 0x004fdc00000e0000 */
[----:B------:R-:W2:Y:S01]  /*1020*/  LDCU UR4, c[0x0][UR4+0x2b4] ;  /* 0x00005680040477ac */ /* 0x000ea20008000800 */
[----:B------:R-:W-:-:S05]  /*1030*/  CS2R.32 R52, SR_CgaSize ;  /* 0x0000000000347805 */ /* 0x000fca0000008a00 */
[----:B------:R-:W-:-:S05]  /*1040*/  IMAD R52, R52, -0xa0, RZ ;  /* 0xffffff6034347824 */ /* 0x000fca00078e02ff */
[----:B------:R-:W-:-:S14]  /*1050*/  R2UR UR5, R52 ;  /* 0x00000000340572ca */ /* 0x000fdc00000e0000 */
[----:B------:R-:W3:Y:S01]  /*1060*/  LDCU UR5, c[0x0][UR5+0x2b0] ;  /* 0x00005600050577ac */ /* 0x000ee20008000800 */
[----:B------:R-:W4:Y:S01]  /*1070*/  S2UR UR31, SR_CTAID.X ;  /* 0x00000000001f79c3 */ /* 0x000f220000002500 */
[----:B------:R-:W-:-:S05]  /*1080*/  CS2R.32 R52, SR_CgaSize ;  /* 0x0000000000347805 */ /* 0x000fca0000008a00 */
[----:B------:R-:W-:-:S05]  /*1090*/  IMAD R52, R52, -0xa0, RZ ;  /* 0xffffff6034347824 */ /* 0x000fca00078e02ff */
[----:B------:R-:W-:-:S14]  /*10a0*/  R2UR UR8, R52 ;  /* 0x00000000340872ca */ /* 0x000fdc00000e0000 */
[----:B------:R-:W3:Y:S01]  /*10b0*/  LDCU UR8, c[0x0][UR8+0x2a4] ;  /* 0x00005480080877ac */ /* 0x000ee20008000800 */
[----:B------:R-:W-:-:S05]  /*10c0*/  CS2R.32 R52, SR_CgaSize ;  /* 0x0000000000347805 */ /* 0x000fca0000008a00 */
[----:B------:R-:W-:-:S05]  /*10d0*/  IMAD R52, R52, -0xa0, RZ ;  /* 0xffffff6034347824 */ /* 0x000fca00078e02ff */
[----:B------:R-:W-:-:S14]  /*10e0*/  R2UR UR63, R52 ;  /* 0x00000000343f72ca */ /* 0x000fdc00000e0000 */
[----:B------:R-:W3:Y:S01]  /*10f0*/  LDCU UR63, c[0x0][UR63+0x2a0] ;  /* 0x000054003f3f77ac */ /* 0x000ee20008000800 */
[----:B------:R-:W-:Y:S02]  /*1100*/  USHF.R.U32.HI UR12, URZ, 0x1, UR47 ;  /* 0x00000001ff0c7899 */ /* 0x000fe4000801162f */
[----:B------:R-:W-:Y:S02]  /*1110*/  USHF.R.U32.HI UR11, URZ, 0x2, UR47 ;  /* 0x00000002ff0b7899 */ /* 0x000fe4000801162f */
[----:B------:R-:W-:Y:S02]  /*1120*/  USHF.L.U32 UR27, UR47, 0x9, URZ ;  /* 0x000000092f1b7899 */ /* 0x000fe400080006ff */
[----:B------:R-:W-:Y:S01]  /*1130*/  USHF.L.U32 UR26, UR47, 0xa, URZ ;  /* 0x0000000a2f1a7899 */ /* 0x000fe200080006ff */
[----:B-1----:R-:W-:Y:S01]  /*1140*/  I2FP.F32.U32 R2, UR28 ;  /* 0x0000001c00027c45 */ /* 0x002fe20008201000 */
[----:B------:R-:W1:Y:S04]  /*1150*/  LDCU UR29, c[0x0][0xb24] ;  /* 0x00016480ff1d77ac */ /* 0x000e680008000800 */
[----:B--2---:R-:W-:Y:S01]  /*1160*/  FMUL R2, R2, UR4 ;  /* 0x0000000402027c20 */ /* 0x004fe20008400000 */
[----:B------:R-:W-:Y:S01]  /*1170*/  ULOP3.LUT UR4, UR48, 0x4, UR47, 0xf8, !UPT ;  /* 0x0000000430047892 */ /* 0x000fe2000f8ef82f */
[----:B----4-:R-:W-:Y:S01]  /*1180*/  I2FP.F32.U32 R3, UR31 ;  /* 0x0000001f00037c45 */ /* 0x010fe20008201000 */
[----:B------:R-:W2:Y:S03]  /*1190*/  LDCU UR45, c[0x0][0xb24] ;  /* 0x00016480ff2d77ac */ /* 0x000ea60008000800 */
[----:B------:R-:W4:Y:S01]  /*11a0*/  F2I.U32.TRUNC.NTZ R2, R2 ;  /* 0x0000000200027305 */ /* 0x000f22000020f000 */
[----:B---3--:R-:W-:Y:S01]  /*11b0*/  FMUL R3, R3, UR5 ;  /* 0x0000000503037c20 */ /* 0x008fe20008400000 */
[----:B------:R-:W-:-:S02]  /*11c0*/  UISETP.GT.U32.AND UP0, UPT, UR4, 0xffff, UPT ;  /* 0x0000ffff0400788c */ /* 0x000fc4000bf04070 */
[----:B------:R-:W-:Y:S02]  /*11d0*/  ULOP3.LUT UR5, UR47, 0x3, URZ, 0xc0, !UPT ;  /* 0x000000032f057892 */ /* 0x000fe4000f8ec0ff */
[----:B------:R-:W-:Y:S02]  /*11e0*/  USEL UR21, UR4, 0xffff, !UP0 ;  /* 0x0000ffff04157887 */ /* 0x000fe4000c000000 */
[----:B------:R-:W3:Y:S01]  /*11f0*/  F2I.U32.TRUNC.NTZ R3, R3 ;  /* 0x0000000300037305 */ /* 0x000ee2000020f000 */
[----:B------:R-:W-:Y:S01]  /*1200*/  UISETP.GT.U32.AND UP1, UPT, UR5, 0xffff, UPT ;  /* 0x0000ffff0500788c */ /* 0x000fe2000bf24070 */
[----:B------:R-:W1:Y:S01]  /*1210*/  LDCU UR33, c[0x0][0xb30] ;  /* 0x00016600ff2177ac */ /* 0x000e620008000800 */
[----:B----4-:R-:W-:Y:S02]  /*1220*/  R2UR UR7, R2 ;  /* 0x00000000020772ca */ /* 0x010fe400000e0000 */
[----:B------:R-:W-:Y:S01]  /*1230*/  USEL UR24, UR5, 0xffff, !UP1 ;  /* 0x0000ffff05187887 */ /* 0x000fe2000c800000 */
[----:B------:R-:W-:Y:S01]  /*1240*/  PRMT R2, RZ, 0x7610, R2 ;  /* 0x00007610ff027816 */ /* 0x000fe20000000002 */
[----:B------:R-:W-:Y:S01]  /*1250*/  UMOV UR13, 0x11 ;  /* 0x00000011000d7882 */ /* 0x000fe20000000000 */
[----:B------:R-:W-:Y:S01]  /*1260*/  UMOV UR14, 0x5 ;  /* 0x00000005000e7882 */ /* 0x000fe20000000000 */
[----:B---3--:R-:W-:-:S02]  /*1270*/  R2UR UR6, R3 ;  /* 0x00000000030672ca */ /* 0x008fc400000e0000 */
[----:B------:R-:W-:-:S05]  /*1280*/  PRMT R3, RZ, 0x7610, R3 ;  /* 0x00007610ff037816 */ /* 0x000fca0000000003 */
[----:B------:R-:W-:-:S04]  /*1290*/  UIADD3 UR4, UPT, UPT, -UR7, URZ, URZ ;  /* 0x000000ff07047290 */ /* 0x000fc8000fffe1ff */
[----:B------:R-:W-:Y:S02]  /*12a0*/  UIMAD UR4, UR8, UR4, UR28 ;  /* 0x00000004080472a4 */ /* 0x000fe4000f8e021c */
[----:B------:R-:W-:-:S04]  /*12b0*/  UIADD3 UR5, UPT, UPT, -UR6, URZ, URZ ;  /* 0x000000ff06057290 */ /* 0x000fc8000fffe1ff */
[----:B------:R-:W-:Y:S01]  /*12c0*/  IMAD.U32 R52, RZ, RZ, UR4 ;  /* 0x00000004ff347e24 */ /* 0x000fe2000f8e00ff */
[----:B------:R-:W-:Y:S01]  /*12d0*/  UIMAD UR63, UR63, UR5, UR31 ;  /* 0x000000053f3f72a4 */ /* 0x000fe2000f8e021f */
[----:B-12---:R-:W-:Y:S11]  /*12e0*/  BRA.U UP6, `(.L_x_18) ;  /* 0x0000000106687547 */ /* 0x006ff6000b800000 */
[----:B------:R-:W-:Y:S01]  /*12f0*/  R2UR UR15, R52 ;  /* 0x00000000340f72ca */ /* 0x000fe200000e0000 */
[----:B------:R-:W-:Y:S02]  /*1300*/  ULOP3.LUT UR4, UR63, 0x2, URZ, 0x3c, !UPT ;  /* 0x000000023f047892 */ /* 0x000fe4000f8e3cff */
[----:B------:R-:W-:-:S10]  /*1310*/  ULOP3.LUT UR10, UR63, 0xfffffffe, URZ, 0xc0, !UPT ;  /* 0xfffffffe3f0a7892 */ /* 0x000fd4000f8ec0ff */
[----:B------:R-:W-:Y:S02]  /*1320*/  UISETP.NE.AND UP0, UPT, UR15, URZ, UPT ;  /* 0x000000ff0f00728c */ /* 0x000fe4000bf05270 */
[----:B------:R-:W-:Y:S02]  /*1330*/  UISETP.NE.AND UP2, UPT, UR15, 0x1, UPT ;  /* 0x000000010f00788c */ /* 0x000fe4000bf45270 */
[----:B------:R-:W-:Y:S02]  /*1340*/  UISETP.GT.U32.AND UP4, UPT, UR63, 0x1, UP0 ;  /* 0x000000013f00788c */ /* 0x000fe40008784070 */
[----:B------:R-:W-:Y:S02]  /*1350*/  UISETP.GT.U32.AND UP3, UPT, UR63, 0x1, UP2 ;  /* 0x000000013f00788c */ /* 0x000fe40009764070 */
[----:B------:R-:W-:Y:S02]  /*1360*/  UISETP.GT.U32.AND UP1, UPT, UR4, 0x1, UP0 ;  /* 0x000000010400788c */ /* 0x000fe40008724070 */
[----:B------:R-:W-:-:S02]  /*1370*/  UISETP.GT.U32.AND UP0, UPT, UR4, 0x1, UP2 ;  /* 0x000000010400788c */ /* 0x000fc40009704070 */
[----:B------:R-:W-:Y:S02]  /*1380*/  USEL UR6, URZ, 0x1, UP4 ;  /* 0x00000001ff067887 */ /* 0x000fe4000a000000 */
[----:B------:R-:W-:Y:S02]  /*1390*/  USEL UR5, URZ, 0x10, UP3 ;  /* 0x00000010ff057887 */ /* 0x000fe40009800000 */
[----:B------:R-:W-:Y:S02]  /*13a0*/  USEL UR4, URZ, 0x2, UP4 ;  /* 0x00000002ff047887 */ /* 0x000fe4000a000000 */
[----:B------:R-:W-:Y:S02]  /*13b0*/  USEL UR9, URZ, 0x20, UP3 ;  /* 0x00000020ff097887 */ /* 0x000fe40009800000 */
[----:B------:R-:W-:Y:S02]  /*13c0*/  USEL UR8, URZ, 0x4, UP1 ;  /* 0x00000004ff087887 */ /* 0x000fe40008800000 */
[----:B------:R-:W-:-:S02]  /*13d0*/  UIADD3 UR4, UPT, UPT, UR4, UR5, UR6 ;  /* 0x0000000504047290 */ /* 0x000fc4000fffe006 */
[----:B------:R-:W-:Y:S02]  /*13e0*/  USEL UR6, URZ, 0x8, UP1 ;  /* 0x00000008ff067887 */ /* 0x000fe40008800000 */
[----:B------:R-:W-:Y:S02]  /*13f0*/  USEL UR7, URZ, 0x40, UP0 ;  /* 0x00000040ff077887 */ /* 0x000fe40008000000 */
[----:B------:R-:W-:Y:S02]  /*1400*/  UIADD3 UR5, UPT, UPT, UR8, UR9, UR4 ;  /* 0x0000000908057290 */ /* 0x000fe4000fffe004 */
[----:B------:R-:W-:Y:S02]  /*1410*/  ULEA UR4, UR15, UR10, 0x2 ;  /* 0x0000000a0f047291 */ /* 0x000fe4000f8e10ff */
[----:B------:R-:W-:Y:S02]  /*1420*/  USEL UR8, URZ, 0x80, UP0 ;  /* 0x00000080ff087887 */ /* 0x000fe40008000000 */
[----:B------:R-:W-:-:S03]  /*1430*/  UIADD3 UR5, UPT, UPT, UR6, UR7, UR5 ;  /* 0x0000000706057290 */ /* 0x000fc6000fffe005 */
[----:B------:R-:W-:Y:S01]  /*1440*/  UMOV UR6, 0x3 ;  /* 0x0000000300067882 */ /* 0x000fe20000000000 */
[----:B------:R-:W-:Y:S02]  /*1450*/  UIADD3 UR5, UPT, UPT, UR5, UR8, URZ ;  /* 0x0000000805057290 */ /* 0x000fe4000fffe0ff */
[----:B------:R-:W-:-:S04]  /*1460*/  USHF.L.U32 UR4, UR6, UR4, URZ ;  /* 0x0000000406047299 */ /* 0x000fc800080006ff */
[----:B------:R-:W-:Y:S02]  /*1470*/  MOV R3, UR5 ;  /* 0x0000000500037c02 */ /* 0x000fe40008000f00 */
[----:B------:R-:W-:-:S07]  /*1480*/  IMAD.U32 R2, RZ, RZ, UR4 ;  /* 0x00000004ff027e24 */ /* 0x000fce000f8e00ff */
.L_x_18:
[----:B------:R-:W1:Y:S01]  /*1490*/  S2UR UR36, SR_CTAID.Z ;  /* 0x00000000002479c3 */ /* 0x000e620000002700 */
[----:B------:R-:W-:Y:S02]  /*14a0*/  UISETP.GE.AND UP0, UPT, UR29, 0x1, UPT ;  /* 0x000000011d00788c */ /* 0x000fe4000bf06270 */
[----:B------:R-:W-:Y:S02]  /*14b0*/  ULOP3.LUT UR24, UR24, 0xffff, URZ, 0xc0, !UPT ;  /* 0x0000ffff18187892 */ /* 0x000fe4000f8ec0ff */
[----:B------:R-:W-:Y:S02]  /*14c0*/  ULOP3.LUT UR21, UR21, 0xffff, URZ, 0xc0, !UPT ;  /* 0x0000ffff15157892 */ /* 0x000fe4000f8ec0ff */
[----:B------:R-:W-:Y:S02]  /*14d0*/  UISETP.NE.AND UP3, UPT, UR25, 0x2, UPT ;  /* 0x000000021900788c */ /* 0x000fe4000bf65270 */
[----:B------:R-:W-:Y:S02]  /*14e0*/  ULOP3.LUT UR32, UR12, 0x1, URZ, 0xc0, !UPT ;  /* 0x000000010c207892 */ /* 0x000fe4000f8ec0ff */
[----:B------:R-:W-:-:S02]  /*14f0*/  ULOP3.LUT UR44, UR11, 0x1, URZ, 0xc0, !UPT ;  /* 0x000000010b2c7892 */ /* 0x000fc4000f8ec0ff */
[----:B------:R-:W-:Y:S02]  /*1500*/  ULOP3.LUT UR27, UR27, 0x800, URZ, 0xc0, !UPT ;  /* 0x000008001b1b7892 */ /* 0x000fe4000f8ec0ff */
[----:B------:R-:W-:Y:S02]  /*1510*/  ULOP3.LUT UR26, UR26, 0x800, URZ, 0xc0, !UPT ;  /* 0x000008001a1a7892 */ /* 0x000fe4000f8ec0ff */
[----:B------:R-:W-:Y:S02]  /*1520*/  USHF.L.U32 UR24, UR13, UR24, URZ ;  /* 0x000000180d187299 */ /* 0x000fe400080006ff */
[----:B------:R-:W-:Y:S01]  /*1530*/  USHF.L.U32 UR21, UR14, UR21, URZ ;  /* 0x000000150e157299 */ /* 0x000fe200080006ff */
[----:B------:R-:W-:Y:S01]  /*1540*/  UMOV UR20, UR31 ;  /* 0x0000001f00147c82 */ /* 0x000fe20008000000 */
[----:B------:R-:W-:Y:S10]  /*1550*/  BRA.U !UP0, `(.L_x_19) ;  /* 0x0000000108d47547 */ /* 0x000ff4000b800000 */
[----:B------:R-:W2:Y:S01]  /*1560*/  LDCU.128 UR12, c[0x0][0xb10] ;  /* 0x00016200ff0c77ac */ /* 0x000ea20008000c00 */
[----:B------:R-:W3:Y:S01]  /*1570*/  LDCU UR6, c[0x0][0x370] ;  /* 0x00006e00ff0677ac */ /* 0x000ee20008000800 */
[----:B------:R-:W4:Y:S01]  /*1580*/  LDCU UR5, c[0x0][0x374] ;  /* 0x00006e80ff0577ac */ /* 0x000f220008000800 */
[----:B------:R-:W1:Y:S01]  /*1590*/  LDCU UR30, c[0x0][0xb0c] ;  /* 0x00016180ff1e77ac */ /* 0x000e620008000800 */
[----:B------:R-:W1:Y:S01]  /*15a0*/  LDCU UR4, c[0x0][0xb20] ;  /* 0x00016400ff0477ac */ /* 0x000e620008000800 */
[----:B------:R-:W1:Y:S01]  /*15b0*/  LDCU.64 UR8, c[0x0][0xb28] ;  /* 0x00016500ff0877ac */ /* 0x000e620008000a00 */
[----:B--2---:R-:W-:Y:S02]  /*15c0*/  UISETP.NE.AND UP0, UPT, UR14, 0x1, UPT ;  /* 0x000000010e00788c */ /* 0x004fe4000bf05270 */
[----:B----4-:R-:W-:Y:S02]  /*15d0*/  UIMAD.WIDE.U32 UR10, UR5, UR15, URZ ;  /* 0x0000000f050a72a5 */ /* 0x010fe4000f8e00ff */
[----:B---3--:R-:W-:-:S02]  /*15e0*/  UIMAD.WIDE.U32 UR18, UR6, UR12, URZ ;  /* 0x0000000c061272a5 */ /* 0x008fc4000f8e00ff */
[----:B-1----:R-:W-:Y:S02]  /*15f0*/  UISETP.NE.AND UP1, UPT, UR30, 0x1, UPT ;  /* 0x000000011e00788c */ /* 0x002fe4000bf25270 */
[----:B------:R-:W-:Y:S01]  /*1600*/  UISETP.NE.AND UP2, UPT, UR29, 0x1, UPT ;  /* 0x000000011d00788c */ /* 0x000fe2000bf45270 */
[----:B------:R-:W-:Y:S02]  /*1610*/  UMOV UR10, UR11 ;  /* 0x0000000b000a7c82 */ /* 0x000fe40008000000 */
[----:B------:R-:W-:Y:S01]  /*1620*/  UMOV UR18, UR19 ;  /* 0x0000001300127c82 */ /* 0x000fe20008000000 */
[----:B------:R-:W-:Y:S02]  /*1630*/  @UP0 USHF.R.U32.HI UR5, URZ, UR4, UR10 ;  /* 0x00000004ff050299 */ /* 0x000fe4000801160a */
[----:B------:R-:W-:Y:S02]  /*1640*/  UIMAD.WIDE.U32 UR22, UR28, UR15, URZ ;  /* 0x0000000f1c1672a5 */ /* 0x000fe4000f8e00ff */
[----:B------:R-:W-:-:S02]  /*1650*/  UIMAD.WIDE.U32 UR10, UR5, UR8, URZ ;  /* 0x00000008050a72a5 */ /* 0x000fc4000f8e00ff */
[----:B------:R-:W-:Y:S02]  /*1660*/  @UP1 USHF.R.U32.HI UR6, URZ, UR13, UR18 ;  /* 0x0000000dff061299 */ /* 0x000fe40008011612 */
[----:B------:R-:W-:Y:S02]  /*1670*/  UIMAD.WIDE.U32 UR16, UR31, UR12, URZ ;  /* 0x0000000c1f1072a5 */ /* 0x000fe4000f8e00ff */
[----:B------:R-:W-:Y:S01]  /*1680*/  UIMAD.WIDE.U32 UR18, UR6, UR8, URZ ;  /* 0x00000008061272a5 */ /* 0x000fe2000f8e00ff */
[----:B------:R-:W-:Y:S01]  /*1690*/  UMOV UR22, UR23 ;  /* 0x0000001700167c82 */ /* 0x000fe20008000000 */
[----:B------:R-:W-:Y:S01]  /*16a0*/  UMOV UR10, UR11 ;  /* 0x0000000b000a7c82 */ /* 0x000fe20008000000 */
[----:B------:R-:W-:Y:S02]  /*16b0*/  USHF.R.U32.HI UR22, URZ, UR4, UR22 ;  /* 0x00000004ff167299 */ /* 0x000fe40008011616 */
[----:B------:R-:W-:Y:S02]  /*16c0*/  @UP2 USHF.R.U32.HI UR5, URZ, UR9, UR10 ;  /* 0x00000009ff052299 */ /* 0x000fe4000801160a */
[----:B------:R-:W-:Y:S01]  /*16d0*/  UMOV UR7, UR19 ;  /* 0x0000001300077c82 */ /* 0x000fe20008000000 */
[----:B------:R-:W-:Y:S01]  /*16e0*/  UMOV UR16, UR17 ;  /* 0x0000001100107c82 */ /* 0x000fe20008000000 */
[----:B------:R-:W-:-:S02]  /*16f0*/  @UP2 USHF.R.U32.HI UR6, URZ, UR9, UR7 ;  /* 0x00000009ff062299 */ /* 0x000fc40008011607 */
[----:B------:R-:W-:Y:S02]  /*1700*/  USHF.R.U32.HI UR16, URZ, UR13, UR16 ;  /* 0x0000000dff107299 */ /* 0x000fe40008011610 */
[----:B------:R-:W-:Y:S02]  /*1710*/  USEL UR4, UR28, UR22, !UP0 ;  /* 0x000000161c047287 */ /* 0x000fe4000c000000 */
[----:B------:R-:W-:Y:S02]  /*1720*/  UIMAD UR7, UR5, UR29, URZ ;  /* 0x0000001d050772a4 */ /* 0x000fe4000f8e02ff */
[----:B------:R-:W-:Y:S02]  /*1730*/  USEL UR5, UR31, UR16, !UP1 ;  /* 0x000000101f057287 */ /* 0x000fe4000c800000 */
[----:B------:R-:W-:Y:S02]  /*1740*/  UIMAD UR12, UR6, UR29, URZ ;  /* 0x0000001d060c72a4 */ /* 0x000fe4000f8e02ff */
[----:B------:R-:W-:-:S02]  /*1750*/  UISETP.GE.AND UP0, UPT, UR4, UR7, UPT ;  /* 0x000000070400728c */ /* 0x000fc4000bf06270 */
[----:B------:R-:W-:Y:S02]  /*1760*/  UIMAD.WIDE.U32 UR10, UR4, UR8, URZ ;  /* 0x00000008040a72a5 */ /* 0x000fe4000f8e00ff */
[----:B------:R-:W-:Y:S02]  /*1770*/  UISETP.GE.OR UP0, UPT, UR5, UR12, UP0 ;  /* 0x0000000c0500728c */ /* 0x000fe40008706670 */
[----:B------:R-:W-:Y:S02]  /*1780*/  UIMAD.WIDE.U32 UR12, UR5, UR8, URZ ;  /* 0x00000008050c72a5 */ /* 0x000fe4000f8e00ff */
[----:B------:R-:W-:Y:S01]  /*1790*/  UIADD3 UR10, UPT, UPT, -UR4, URZ, URZ ;  /* 0x000000ff040a7290 */ /* 0x000fe2000fffe1ff */
[----:B------:R-:W-:Y:S01]  /*17a0*/  UMOV UR8, UR11 ;  /* 0x0000000b00087c82 */ /* 0x000fe20008000000 */
[----:B------:R-:W-:Y:S02]  /*17b0*/  UIADD3 UR20, UPT, UPT, -UR5, URZ, URZ ;  /* 0x000000ff05147290 */ /* 0x000fe4000fffe1ff */
[----:B------:R-:W-:-:S03]  /*17c0*/  USHF.R.U32.HI UR8, URZ, UR9, UR8 ;  /* 0x00000009ff087299 */ /* 0x000fc60008011608 */
[----:B------:R-:W-:Y:S01]  /*17d0*/  @!UP0 UMOV UR7, UR13 ;  /* 0x0000000d00078c82 */ /* 0x000fe20008000000 */
[----:B------:R-:W-:Y:S02]  /*17e0*/  UIMAD UR28, UR14, UR10, UR28 ;  /* 0x0000000a0e1c72a4 */ /* 0x000fe4000f8e021c */
[----:B------:R-:W-:Y:S02]  /*17f0*/  USEL UR8, UR4, UR8, !UP2 ;  /* 0x0000000804087287 */ /* 0x000fe4000d000000 */
[----:B------:R-:W-:Y:S02]  /*1800*/  @!UP0 USHF.R.U32.HI UR7, URZ, UR9, UR7 ;  /* 0x00000009ff078299 */ /* 0x000fe40008011607 */
[----:B------:R-:W-:Y:S02]  /*1810*/  UIADD3 UR9, UPT, UPT, -UR8, URZ, URZ ;  /* 0x000000ff08097290 */ /* 0x000fe4000fffe1ff */
[----:B------:R-:W-:Y:S02]  /*1820*/  @!UP0 USEL UR7, UR5, UR7, !UP2 ;  /* 0x0000000705078287 */ /* 0x000fe4000d000000 */
[----:B------:R-:W-:-:S02]  /*1830*/  UIMAD UR9, UR29, UR9, UR4 ;  /* 0x000000091d0972a4 */ /* 0x000fc4000f8e0204 */
[----:B------:R-:W-:Y:S02]  /*1840*/  @!UP0 UIADD3 UR8, UPT, UPT, UR8, -UR7, URZ ;  /* 0x8000000708088290 */ /* 0x000fe4000fffe0ff */
[----:B------:R-:W-:Y:S02]  /*1850*/  @!UP0 UIMAD UR6, UR9, UR6, UR7 ;  /* 0x00000006090682a4 */ /* 0x000fe4000f8e0207 */
[----:B------:R-:W-:Y:S02]  /*1860*/  @!UP0 UIMAD UR4, UR8, UR29, UR5 ;  /* 0x0000001d080482a4 */ /* 0x000fe4000f8e0205 */
[----:B------:R-:W-:Y:S02]  /*1870*/  UIMAD UR20, UR30, UR20, UR31 ;  /* 0x000000141e1472a4 */ /* 0x000fe4000f8e021f */
[----:B------:R-:W-:Y:S01]  /*1880*/  UIMAD UR28, UR4, UR14, UR28 ;  /* 0x0000000e041c72a4 */ /* 0x000fe2000f8e021c */
[----:B------:R-:W-:Y:S02]  /*1890*/  @!UP0 UMOV UR5, UR6 ;  /* 0x0000000600058c82 */ /* 0x000fe40008000000 */
[----:B------:R-:W-:-:S12]  /*18a0*/  UIMAD UR20, UR5, UR30, UR20 ;  /* 0x0000001e051472a4 */ /* 0x000fd8000f8e0214 */
.L_x_19:
[----:B------:R-:W-:-:S09]  /*18b0*/  UISETP.NE.AND UP0, UPT, UR33, 0x1, UPT ;  /* 0x000000012100788c */ /* 0x000fd2000bf05270 */
[----:B------:R-:W-:Y:S05]  /*18c0*/  BRA.U UP0, `(.L_x_20) ;  /* 0x0000000100447547 */ /* 0x000fea000b800000 */
[----:B------:R-:W2:Y:S01]  /*18d0*/  LDCU.128 UR8, c[0x0][0xb10] ;  /* 0x00016200ff0877ac */ /* 0x000ea20008000c00 */
[----:B------:R-:W3:Y:S01]  /*18e0*/  LDCU UR12, c[0x0][0xb0c] ;  /* 0x00016180ff0c77ac */ /* 0x000ee20008000800 */
[----:B------:R-:W4:Y:S01]  /*18f0*/  LDCU UR13, c[0x0][0xb20] ;  /* 0x00016400ff0d77ac */ /* 0x000f220008000800 */
[----:B--2---:R-:W-:Y:S02]  /*1900*/  UIMAD.WIDE.U32 UR6, UR20, UR8, URZ ;  /* 0x00000008140672a5 */ /* 0x004fe4000f8e00ff */
[----:B------:R-:W-:Y:S02]  /*1910*/  UIMAD.WIDE.U32 UR4, UR28, UR11, URZ ;  /* 0x0000000b1c0472a5 */ /* 0x000fe4000f8e00ff */
[----:B---3--:R-:W-:Y:S02]  /*1920*/  UISETP.NE.AND UP1, UPT, UR12, 0x1, UPT ;  /* 0x000000010c00788c */ /* 0x008fe4000bf25270 */
[----:B------:R-:W-:Y:S01]  /*1930*/  UISETP.NE.AND UP0, UPT, UR10, 0x1, UPT ;  /* 0x000000010a00788c */ /* 0x000fe2000bf05270 */
[----:B------:R-:W-:-:S02]  /*1940*/  UMOV UR6, UR7 ;  /* 0x0000000700067c82 */ /* 0x000fc40008000000 */
[----:B------:R-:W-:Y:S01]  /*1950*/  UMOV UR4, UR5 ;  /* 0x0000000500047c82 */ /* 0x000fe20008000000 */
[----:B------:R-:W-:Y:S02]  /*1960*/  USHF.R.U32.HI UR9, URZ, UR9, UR6 ;  /* 0x00000009ff097299 */ /* 0x000fe40008011606 */
[----:B----4-:R-:W-:Y:S02]  /*1970*/  USHF.R.U32.HI UR4, URZ, UR13, UR4 ;  /* 0x0000000dff047299 */ /* 0x010fe40008011604 */
[----:B------:R-:W-:Y:S02]  /*1980*/  USEL UR5, UR20, UR9, !UP1 ;  /* 0x0000000914057287 */ /* 0x000fe4000c800000 */
[----:B------:R-:W-:-:S04]  /*1990*/  USEL UR4, UR28, UR4, !UP0 ;  /* 0x000000041c047287 */ /* 0x000fc8000c000000 */
[----:B------:R-:W-:Y:S02]  /*19a0*/  UIADD3 UR6, UPT, UPT, -UR4, UR5, URZ ;  /* 0x0000000504067290 */ /* 0x000fe4000fffe1ff */
[----:B------:R-:W-:Y:S02]  /*19b0*/  UIADD3 UR4, UPT, UPT, UR4, -UR5, URZ ;  /* 0x8000000504047290 */ /* 0x000fe4000fffe0ff */
[----:B------:R-:W-:Y:S02]  /*19c0*/  UIMAD UR28, UR6, UR10, UR28 ;  /* 0x0000000a061c72a4 */ /* 0x000fe4000f8e021c */
[----:B------:R-:W-:-:S12]  /*19d0*/  UIMAD UR20, UR4, UR12, UR20 ;  /* 0x0000000c041472a4 */ /* 0x000fd8000f8e0214 */
.L_x_20:
[----:B------:R-:W-:-:S09]  /*19e0*/  UISETP.EQ.U32.AND UP0, UPT, UR34, 0x1, UPT ;  /* 0x000000012200788c */ /* 0x000fd2000bf02070 */
[----:B------:R-:W-:Y:S05]  /*19f0*/  BRA.U !UP0, `(.L_x_21) ;  /* 0x00000001080c7547 */ /* 0x000fea000b800000 */
[----:B------:R-:W-:Y:S01]  /*1a00*/  UCGABAR_WAIT ;  /* 0x0000000000007dc7 */ /* 0x000fe20008000000 */
[----:B------:R-:W-:Y:S01]  /*1a10*/  CCTL.IVALL ;  /* 0x00000000ff00798f */ /* 0x000fe20002000000 */
[----:B------:R-:W-:Y:S05]  /*1a20*/  BRA `(.L_x_22) ;  /* 0x0000000000047947 */ /* 0x000fea0003800000 */
.L_x_21:
[----:B------:R-:W-:Y:S06]  /*1a30*/  BAR.SYNC.DEFER_BLOCKING 0x0 ;  /* 0x0000000000007b1d */ /* 0x000fec0000010000 */
.L_x_22:
[----:B------:R-:W-:Y:S05]  /*1a40*/  BRA.U UP3, `(.L_x_23) ;  /* 0x00000019034c7547 */ /* 0x000fea000b800000 */
[----:B------:R-:W2:Y:S01]  /*1a50*/  LDCU UR6, c[0x0][0x38c] ;  /* 0x00007180ff0677ac */ /* 0x000ea20008000800 */
[----:B------:R-:W-:Y:S01]  /*1a60*/  PLOP3.LUT P1, PT, PT, PT, UP5, 0x80, 0x8 ;  /* 0x000000000008781c */ /* 0x000fe20003f2f058 */
[----:B------:R-:W-:Y:S01]  /*1a70*/  IMAD.MOV.U32 R12, RZ, RZ, 0x1 ;  /* 0x00000001ff0c7424 */ /* 0x000fe200078e00ff */
[----:B------:R-:W-:Y:S01]  /*1a80*/  ISETP.NE.AND P2, PT, R0, RZ, P3 ;  /* 0x000000ff0000720c */ /* 0x000fe20001f45270 */
[----:B------:R-:W-:Y:S01]  /*1a90*/  USHF.L.U32 UR7, UR31, 0x6, URZ ;  /* 0x000000061f077899 */ /* 0x000fe200080006ff */
[----:B------:R-:W-:Y:S01]  /*1aa0*/  PLOP3.LUT P1, PT, P1, PT, PT, 0x8, 0x80 ;  /* 0x000000000080781c */ /* 0x000fe20000f2e170 */
[----:B------:R-:W-:Y:S01]  /*1ab0*/  UISETP.NE.AND UP1, UPT, UR25, URZ, UPT ;  /* 0x000000ff1900728c */ /* 0x000fe2000bf25270 */
[----:B------:R-:W-:Y:S01]  /*1ac0*/  CS2R R10, SRZ ;  /* 0x00000000000a7805 */ /* 0x000fe2000001ff00 */
[----:B------:R-:W-:Y:S01]  /*1ad0*/  IMAD.MOV.U32 R9, RZ, RZ, RZ ;  /* 0x000000ffff097224 */ /* 0x000fe200078e00ff */
[----:B------:R-:W3:Y:S01]  /*1ae0*/  LDCU UR40, c[0x0][0x370] ;  /* 0x00006e00ff2877ac */ /* 0x000ee20008000800 */
[----:B------:R-:W-:Y:S01]  /*1af0*/  IMAD.MOV.U32 R8, RZ, RZ, 0x1 ;  /* 0x00000001ff087424 */ /* 0x000fe200078e00ff */
[----:B------:R-:W-:Y:S01]  /*1b00*/  USEL UR25, UR46, 0x2, UP1 ;  /* 0x000000022e197887 */ /* 0x000fe20008800000 */
[----:B------:R-:W4:Y:S01]  /*1b10*/  LDCU.64 UR30, c[0x0][0x348] ;  /* 0x00006900ff1e77ac */ /* 0x000f220008000a00 */
[----:B--2---:R-:W-:-:S02]  /*1b20*/  UIADD3 UR5, UPT, UPT, UR6, 0x3f, URZ ;  /* 0x0000003f06057890 */ /* 0x004fc4000fffe0ff */
[----:B------:R-:W-:Y:S02]  /*1b30*/  UIADD3 UR49, UPT, UPT, UR6, 0x7e, URZ ;  /* 0x0000007e06317890 */ /* 0x000fe4000fffe0ff */
[----:B------:R-:W-:Y:S01]  /*1b40*/  USHF.R.S32.HI UR4, URZ, 0x1f, UR5 ;  /* 0x0000001fff047899 */ /* 0x000fe20008011405 */
[----:B------:R-:W2:Y:S03]  /*1b50*/  LDCU UR39, c[0x0][0x374] ;  /* 0x00006e80ff2777ac */ /* 0x000ea60008000800 */
[----:B------:R-:W-:Y:S02]  /*1b60*/  ULEA.HI UR4, UR4, UR5, URZ, 0x6 ;  /* 0x0000000504047291 */ /* 0x000fe4000f8f30ff */
[----:B------:R-:W-:Y:S02]  /*1b70*/  ULOP3.LUT UR5, UR7, 0x40, URZ, 0xc0, !UPT ;  /* 0x0000004007057892 */ /* 0x000fe4000f8ec0ff */
[----:B------:R-:W-:-:S02]  /*1b80*/  USHF.R.S32.HI UR42, URZ, 0x6, UR4 ;  /* 0x00000006ff2a7899 */ /* 0x000fc40008011404 */
[----:B------:R-:W-:Y:S02]  /*1b90*/  UIADD3 UR4, UPT, UPT, UR6, -0x1, URZ ;  /* 0xffffffff06047890 */ /* 0x000fe4000fffe0ff */
[----:B------:R-:W-:Y:S02]  /*1ba0*/  UISETP.LT.U32.AND UP0, UPT, UR42, 0xd, UPT ;  /* 0x0000000d2a00788c */ /* 0x000fe4000bf01070 */
[----:B------:R-:W-:Y:S02]  /*1bb0*/  UISETP.GE.U32.AND UP2, UPT, UR4, -0x7f, UPT ;  /* 0xffffff810400788c */ /* 0x000fe4000bf46070 */
[----:B------:R-:W-:Y:S02]  /*1bc0*/  USEL UR41, UR42, 0xd, UP0 ;  /* 0x0000000d2a297887 */ /* 0x000fe40008000000 */
[----:B------:R-:W-:Y:S02]  /*1bd0*/  ULEA UR48, UR32, UR5, 0x5 ;  /* 0x0000000520307291 */ /* 0x000fe4000f8e28ff */
[----:B------:R-:W-:-:S02]  /*1be0*/  UIADD3 UR4, UPT, UPT, UR41, -0x1, URZ ;  /* 0xffffffff29047890 */ /* 0x000fc4000fffe0ff */
[----:B------:R-:W-:Y:S02]  /*1bf0*/  ULEA UR44, UR44, UR5, 0x5 ;  /* 0x000000052c2c7291 */ /* 0x000fe4000f8e28ff */
[----:B------:R-:W-:Y:S02]  /*1c00*/  UIADD3 UR46, UPT, UPT, UR42, -UR41, URZ ;  /* 0x800000292a2e7290 */ /* 0x000fe4000fffe0ff */
[----:B------:R-:W-:Y:S01]  /*1c10*/  @UP2 UIADD3 UR4, UPT, UPT, UR41, URZ, URZ ;  /* 0x000000ff29042290 */ /* 0x000fe2000fffe0ff */
[----:B------:R-:W-:-:S03]  /*1c20*/  UMOV UR7, URZ ;  /* 0x000000ff00077c82 */ /* 0x000fc60008000000 */
[----:B------:R-:W-:Y:S02]  /*1c30*/  UIADD3 UR29, UPT, UPT, UR4, 0x1, URZ ;  /* 0x00000001041d7890 */ /* 0x000fe4000fffe0ff */
[----:B--234-:R-:W-:-:S12]  /*1c40*/  UIADD3 UR43, UPT, UPT, -UR4, URZ, URZ ;  /* 0x000000ff042b7290 */ /* 0x01cfd8000fffe1ff */
.L_x_43:
[----:B------:R-:W-:Y:S01]  /*1c50*/  UISETP.NE.AND UP0, UPT, UR47, URZ, UPT ;  /* 0x000000ff2f00728c */ /* 0x000fe2000bf05270 */
[----:B------:R-:W2:Y:S08]  /*1c60*/  S2UR UR47, SR_CgaCtaId ;  /* 0x00000000002f79c3 */ /* 0x000eb00000008800 */
[----:B------:R-:W-:Y:S05]  /*1c70*/  BRA.U UP0, `(.L_x_24) ;  /* 0x0000000100347547 */ /* 0x000fea000b800000 */
[----:B------:R-:W3:Y:S01]  /*1c80*/  S2R R0, SR_CgaCtaId ;  /* 0x0000000000007919 */ /* 0x000ee20000008800 */
[----:B------:R-:W-:-:S04]  /*1c90*/  MOV R2, 0x400 ;  /* 0x0000040000027802 */ /* 0x000fc80000000f00 */
[----:B---3--:R-:W-:Y:S02]  /*1ca0*/  LEA R0, R0, R2, 0x18 ;  /* 0x0000000200007211 */ /* 0x008fe400078ec0ff */
[----:B------:R-:W-:-:S03]  /*1cb0*/  SHF.L.U32 R2, R8, 0x1f, RZ ;  /* 0x0000001f08027819 */ /* 0x000fc600000006ff */
[----:B------:R-:W-:-:S04]  /*1cc0*/  IMAD R0, R9, 0x8, R0 ;  /* 0x0000000809007824 */ /* 0x000fc800078e0200 */
[----:B------:R-:W3:Y:S02]  /*1cd0*/  SYNCS.PHASECHK.TRANS64.TRYWAIT P0, [R0+URZ+0x190], R2 ;  /* 0x00019002000075a7 */ /* 0x000ee400080011ff */
[----:B---3--:R-:W-:Y:S05]  /*1ce0*/  @!P0 BRA `(.L_x_25) ;  /* 0x0000007800348947 */ /* 0x008fea0003800000 */
.L_x_159:
[----:B------:R-:W-:Y:S01]  /*1cf0*/  VIADD R9, R9, 0x1 ;  /* 0x0000000109097836 */ /* 0x000fe20000000000 */
[----:B------:R3:W-:Y:S04]  /*1d00*/  SYNCS.ARRIVE.TRANS64.A1T0 RZ, [R0+URZ+0x180], RZ ;  /* 0x000180ff00ff79a7 */ /* 0x0007e800081000ff */
[----:B------:R-:W-:-:S04]  /*1d10*/  ISETP.NE.AND P0, PT, R9, 0x2, PT ;  /* 0x000000020900780c */ /* 0x000fc80003f05270 */
[----:B------:R-:W-:Y:S02]  /*1d20*/  SEL R9, R9, RZ, P0 ;  /* 0x000000ff09097207 */ /* 0x000fe40000000000 */
[----:B---3--:R-:W-:-:S04]  /*1d30*/  SEL R0, RZ, 0x1, P0 ;  /* 0x00000001ff007807 */ /* 0x008fc80000000000 */
[----:B------:R-:W-:-:S07]  /*1d40*/  LOP3.LUT R8, R8, R0, RZ, 0x3c, !PT ;  /* 0x0000000008087212 */ /* 0x000fce00078e3cff */
.L_x_24:
[----:B------:R-:W-:Y:S01]  /*1d50*/  UMOV UR6, 0x400 ;  /* 0x0000040000067882 */ /* 0x000fe20000000000 */
[----:B------:R-:W-:Y:S01]  /*1d60*/  SHF.L.U32 R0, R12, 0x1f, RZ ;  /* 0x0000001f0c007819 */ /* 0x000fe200000006ff */
[----:B--2---:R-:W-:Y:S02]  /*1d70*/  ULEA UR6, UR47, UR6, 0x18 ;  /* 0x000000062f067291 */ /* 0x004fe4000f8ec0ff */
[----:B------:R-:W-:Y:S02]  /*1d80*/  UISETP.GE.U32.AND UP0, UPT, UR49, 0x7f, UPT ;  /* 0x0000007f3100788c */ /* 0x000fe4000bf06070 */
[----:B------:R-:W-:Y:S02]  /*1d90*/  ULEA UR4, UR7, UR6, 0x3 ;  /* 0x0000000607047291 */ /* 0x000fe4000f8e18ff */
[----:B------:R-:W-:Y:S01]  /*1da0*/  ULEA UR11, UR28, UR48, 0x7 ;  /* 0x000000301c0b7291 */ /* 0x000fe2000f8e38ff */
[----:B------:R-:W-:-:S06]  /*1db0*/  UMOV UR13, URZ ;  /* 0x000000ff000d7c82 */ /* 0x000fcc0008000000 */
[----:B------:R2:W3:Y:S01]  /*1dc0*/  SYNCS.PHASECHK.TRANS64.TRYWAIT P0, [UR4+0x68], R0 ;  /* 0x00006800ff0075a7 */ /* 0x0004e20008001104 */
[----:B------:R-:W-:-:S04]  /*1dd0*/  ULEA.HI UR4, UR20, UR20, URZ, 0x1 ;  /* 0x0000001414047291 */ /* 0x000fc8000f8f08ff */
[----:B------:R-:W-:-:S04]  /*1de0*/  USHF.L.U32 UR4, UR4, 0x6, URZ ;  /* 0x0000000604047899 */ /* 0x000fc800080006ff */
[----:B------:R-:W-:-:S04]  /*1df0*/  ULOP3.LUT UR35, UR4, 0xffffff80, URZ, 0xc0, !UPT ;  /* 0xffffff8004237892 */ /* 0x000fc8000f8ec0ff */
[----:B------:R-:W-:Y:S01]  /*1e00*/  UIADD3 UR35, UPT, UPT, UR44, UR35, URZ ;  /* 0x000000232c237290 */ /* 0x000fe2000fffe0ff */
[----:B------:R-:W-:Y:S11]  /*1e10*/  BRA.U !UP0, `(.L_x_26) ;  /* 0x0000000108d47547 */ /* 0x000ff6000b800000 */
[----:B------:R-:W-:Y:S01]  /*1e20*/  UMOV UR18, UR43 ;  /* 0x0000002b00127c82 */ /* 0x000fe20008000000 */
[----:B------:R-:W-:Y:S01]  /*1e30*/  UMOV UR4, UR7 ;  /* 0x0000000700047c82 */ /* 0x000fe20008000000 */
[----:B------:R-:W-:-:S05]  /*1e40*/  UMOV UR34, URZ ;  /* 0x000000ff00227c82 */ /* 0x000fca0008000000 */
.L_x_32:
[----:B------:R-:W-:Y:S01]  /*1e50*/  ULEA UR33, UR4, UR6, 0x3 ;  /* 0x0000000604217291 */ /* 0x000fe2000f8e18ff */
[----:B------:R-:W-:Y:S01]  /*1e60*/  @P3 MOV R2, 0x8000 ;  /* 0x0000800000023802 */ /* 0x000fe20000000f00 */
[----:B-1-3--:R-:W-:Y:S10]  /*1e70*/  @P0 BRA `(.L_x_27) ;  /* 0x00000000000c0947 */ /* 0x00aff40003800000 */
[----:B------:R-:W-:-:S04]  /*1e80*/  SHF.L.U32 R3, R12, 0x1f, RZ ;  /* 0x0000001f0c037819 */ /* 0x000fc800000006ff */
[----:B------:R-:W3:Y:S02]  /*1e90*/  SYNCS.PHASECHK.TRANS64.TRYWAIT P0, [UR33+0x68], R3 ;  /* 0x00006803ff0075a7 */ /* 0x000ee40008001121 */
[----:B---3--:R-:W-:Y:S05]  /*1ea0*/  @!P0 BRA `(.L_x_28) ;  /* 0x0000007400d88947 */ /* 0x008fea0003800000 */
.L_x_27:
[----:B------:R3:W-:Y:S01]  /*1eb0*/  @P3 SYNCS.ARRIVE.TRANS64 RZ, [UR33], R2 ;  /* 0x00000002ffff39a7 */ /* 0x0007e20008000021 */
[----:B------:R-:W-:Y:S02]  /*1ec0*/  ULOP3.LUT UR5, UR25, 0x2, URZ, 0xfc, !UPT ;  /* 0x0000000219057892 */ /* 0x000fe4000f8efcff */
[----:B------:R-:W-:Y:S02]  /*1ed0*/  UIADD3 UR18, UPT, UPT, UR18, 0x1, URZ ;  /* 0x0000000112127890 */ /* 0x000fe4000fffe0ff */
[----:B------:R-:W-:Y:S02]  /*1ee0*/  UISETP.NE.AND UP0, UPT, UR5, 0x2, UPT ;  /* 0x000000020500788c */ /* 0x000fe4000bf05270 */
[----:B------:R-:W-:-:S07]  /*1ef0*/  UISETP.NE.AND UP2, UPT, UR18, 0x1, UPT ;  /* 0x000000011200788c */ /* 0x000fce000bf45270 */
[----:B------:R-:W-:Y:S05]  /*1f00*/  BRA.U UP0, `(.L_x_29) ;  /* 0x0000000100047547 */ /* 0x000fea000b800000 */
[----:B-1----:R-:W-:Y:S05]  /*1f10*/  BPT.TRAP 0x1 ;  /* 0x000000040000795c */ /* 0x002fea0000300000 */
.L_x_29:
[----:B------:R-:W-:Y:S04]  /*1f20*/  BSSY.RECONVERGENT B0, `(.L_x_30) ;  /* 0x0000003000007945 */ /* 0x000fe80003800200 */
[----:B------:R-:W-:Y:S05]  /*1f30*/  @!P2 BRA `(.L_x_31) ;  /* 0x000000000004a947 */ /* 0x000fea0003800000 */
[----:B-1----:R-:W-:Y:S05]  /*1f40*/  BPT.TRAP 0x1 ;  /* 0x000000040000795c */ /* 0x002fea0000300000 */
.L_x_31:
[----:B-1----:R-:W-:Y:S05]  /*1f50*/  BSYNC.RECONVERGENT B0 ;  /* 0x0000000000007941 */ /* 0x002fea0003800200 */
.L_x_30:
[----:B------:R-:W-:Y:S02]  /*1f60*/  UIADD3 UR5, UPT, UPT, UR4, 0x1, URZ ;  /* 0x0000000104057890 */ /* 0x000fe4000fffe0ff */
[----:B------:R-:W-:Y:S02]  /*1f70*/  USHF.L.U32 UR4, UR4, 0xc, URZ ;  /* 0x0000000c04047899 */ /* 0x000fe400080006ff */
[----:B------:R-:W-:Y:S02]  /*1f80*/  UISETP.NE.AND UP0, UPT, UR5, 0xd, UPT ;  /* 0x0000000d0500788c */ /* 0x000fe4000bf05270 */
[----:B------:R-:W-:Y:S02]  /*1f90*/  ULOP3.LUT UR32, UR27, UR4, URZ, 0xfc, !UPT ;  /* 0x000000041b207292 */ /* 0x000fe4000f8efcff */
[----:B------:R-:W-:Y:S02]  /*1fa0*/  USEL UR8, URZ, 0x1, UP0 ;  /* 0x00000001ff087887 */ /* 0x000fe40008000000 */
[----:B------:R-:W-:-:S02]  /*1fb0*/  USEL UR7, UR5, URZ, UP0 ;  /* 0x000000ff05077287 */ /* 0x000fc40008000000 */
[----:B------:R-:W-:Y:S02]  /*1fc0*/  UIADD3 UR16, UP1, UPT, UR30, 0x80, URZ ;  /* 0x000000801e107890 */ /* 0x000fe4000ff3e0ff */
[----:B------:R-:W-:Y:S01]  /*1fd0*/  ULEA UR5, UR7, UR6, 0x3 ;  /* 0x0000000607057291 */ /* 0x000fe2000f8e18ff */
[----:B------:R-:W-:Y:S01]  /*1fe0*/  LOP3.LUT R12, R12, UR8, RZ, 0x3c, !PT ;  /* 0x000000080c0c7c12 */ /* 0x000fe2000f8e3cff */
[----:B------:R-:W-:Y:S02]  /*1ff0*/  ULOP3.LUT UR8, UR26, UR4, URZ, 0xfc, !UPT ;  /* 0x000000041a087292 */ /* 0x000fe4000f8efcff */
[----:B------:R-:W-:Y:S01]  /*2000*/  ULEA UR32, UR32, UR6, 0x1 ;  /* 0x0000000620207291 */ /* 0x000fe2000f8e08ff */
[----:B--2---:R-:W-:Y:S01]  /*2010*/  SHF.L.U32 R0, R12, 0x1f, RZ ;  /* 0x0000001f0c007819 */ /* 0x004fe200000006ff */
[----:B------:R-:W-:Y:S02]  /*2020*/  UIADD3 UR14, UP0, UPT, UR30, 0x180, URZ ;  /* 0x000001801e0e7890 */ /* 0x000fe4000ff1e0ff */
[----:B------:R-:W-:Y:S01]  /*2030*/  ULEA UR8, UR8, UR6, 0x1 ;  /* 0x0000000608087291 */ /* 0x000fe2000f8e08ff */
[----:B------:R4:W1:Y:S01]  /*2040*/  SYNCS.PHASECHK.TRANS64.TRYWAIT P0, [UR5+0x68], R0 ;  /* 0x00006800ff0075a7 */ /* 0x0008620008001105 */
[----:B------:R-:W-:-:S02]  /*2050*/  ULOP3.LUT UR33, UR33, 0xfefffff8, URZ, 0xc0, !UPT ;  /* 0xfefffff821217892 */ /* 0x000fc4000f8ec0ff */
[----:B------:R-:W-:Y:S02]  /*2060*/  UIADD3.X UR17, UPT, UPT, URZ, UR31, URZ, UP1, !UPT ;  /* 0x0000001fff117290 */ /* 0x000fe40008ffe4ff */
[----:B------:R-:W-:Y:S02]  /*2070*/  UIADD3 UR32, UPT, UPT, UR32, 0x4300, URZ ;  /* 0x0000430020207890 */ /* 0x000fe4000fffe0ff */
[----:B------:R-:W-:Y:S02]  /*2080*/  UPRMT UR5, URZ, 0x5410, UR24 ;  /* 0x00005410ff057896 */ /* 0x000fe40008000018 */
[----:B------:R-:W-:Y:S02]  /*2090*/  UIADD3 UR8, UPT, UPT, UR8, 0x1e300, URZ ;  /* 0x0001e30008087890 */ /* 0x000fe4000fffe0ff */
[----:B------:R-:W-:Y:S02]  /*20a0*/  UIADD3.X UR15, UPT, UPT, URZ, UR31, URZ, UP0, !UPT ;  /* 0x0000001fff0f7290 */ /* 0x000fe400087fe4ff */
[----:B------:R-:W-:Y:S01]  /*20b0*/  UPRMT UR4, URZ, 0x5410, UR21 ;  /* 0x00005410ff047896 */ /* 0x000fe20008000015 */
[----:B------:R-:W-:Y:S01]  /*20c0*/  UMOV UR22, 0x0 ;  /* 0x0000000000167882 */ /* 0x000fe20000000000 */
[----:B------:R-:W-:Y:S01]  /*20d0*/  UMOV UR23, 0x10000000 ;  /* 0x1000000000177882 */ /* 0x000fe20000000000 */
[----:B------:R-:W-:Y:S01]  /*20e0*/  UMOV UR10, UR34 ;  /* 0x00000022000a7c82 */ /* 0x000fe20008000000 */
[----:B------:R-:W-:Y:S01]  /*20f0*/  UMOV UR12, UR36 ;  /* 0x00000024000c7c82 */ /* 0x000fe20008000000 */
[----:B------:R-:W-:Y:S01]  /*2100*/  UMOV UR9, UR33 ;  /* 0x0000002100097c82 */ /* 0x000fe20008000000 */
[----:B------:R2:W-:Y:S01]  /*2110*/  UTMALDG.3D.MULTICAST.2CTA [UR32], [UR16], UR5, desc[UR22] ;  /* 0x00001620100073b4 */ /* 0x0005e20008211805 */
[----:B------:R-:W-:-:S02]  /*2120*/  UMOV UR13, UR29 ;  /* 0x0000001d000d7c82 */ /* 0x000fc40008000000 */
[----:B------:R3:W-:Y:S01]  /*2130*/  UTMALDG.3D.MULTICAST.2CTA [UR8], [UR14], UR4, desc[UR22] ;  /* 0x000016080e0073b4 */ /* 0x0007e20008211804 */
[----:B--2---:R-:W-:Y:S01]  /*2140*/  UIADD3 UR34, UPT, UPT, UR34, 0x40, URZ ;  /* 0x0000004022227890 */ /* 0x004fe2000fffe0ff */
[----:B---3--:R-:W-:Y:S01]  /*2150*/  UMOV UR4, UR7 ;  /* 0x0000000700047c82 */ /* 0x008fe20008000000 */
[----:B----4-:R-:W-:Y:S10]  /*2160*/  BRA.U UP2, `(.L_x_32) ;  /* 0xfffffffd02387547 */ /* 0x010ff4000b83ffff */
.L_x_26:
[----:B------:R-:W-:Y:S01]  /*2170*/  ULEA UR4, UR7, UR6, 0x3 ;  /* 0x0000000607047291 */ /* 0x000fe2000f8e18ff */
[----:B--2---:R-:W-:Y:S01]  /*2180*/  SHF.L.U32 R0, R12, 0x1f, RZ ;  /* 0x0000001f0c007819 */ /* 0x004fe200000006ff */
[----:B------:R-:W-:Y:S01]  /*2190*/  @!P1 SYNCS.ARRIVE.TRANS64.A1T0 RZ, [UR6+0x118], RZ ;  /* 0x000118ffffff99a7 */ /* 0x000fe20008100006 */
[----:B------:R-:W-:-:S06]  /*21a0*/  UISETP.GT.AND UP0, UPT, UR42, UR41, UPT ;  /* 0x000000292a00728c */ /* 0x000fcc000bf04270 */
[----:B-1-3--:R1:W2:Y:S03]  /*21b0*/  SYNCS.PHASECHK.TRANS64.TRYWAIT P0, [UR4+0x68], R0 ;  /* 0x00006800ff0075a7 */ /* 0x00a2a60008001104 */
[----:B------:R-:W-:Y:S05]  /*21c0*/  BRA.U !UP0, `(.L_x_33) ;  /* 0x0000000108d47547 */ /* 0x000fea000b800000 */
[----:B------:R-:W-:Y:S01]  /*21d0*/  UIADD3 UR28, UPT, UPT, UR46, UR13, URZ ;  /* 0x0000000d2e1c7290 */ /* 0x000fe2000fffe0ff */
[----:B------:R-:W-:-:S11]  /*21e0*/  UMOV UR4, UR7 ;  /* 0x0000000700047c82 */ /* 0x000fd60008000000 */
.L_x_39:
[----:B------:R-:W-:Y:S01]  /*21f0*/  ULEA UR17, UR4, UR6, 0x3 ;  /* 0x0000000604117291 */ /* 0x000fe2000f8e18ff */
[----:B--2---:R-:W-:Y:S01]  /*2200*/  @P3 MOV R2, 0x8000 ;  /* 0x0000800000023802 */ /* 0x004fe20000000f00 */
[----:B--2-4-:R-:W-:Y:S10]  /*2210*/  @P0 BRA `(.L_x_34) ;  /* 0x00000000000c0947 */ /* 0x014ff40003800000 */
[----:B------:R-:W-:-:S04]  /*2220*/  SHF.L.U32 R3, R12, 0x1f, RZ ;  /* 0x0000001f0c037819 */ /* 0x000fc800000006ff */
[----:B------:R-:W2:Y:S02]  /*2230*/  SYNCS.PHASECHK.TRANS64.TRYWAIT P0, [UR17+0x68], R3 ;  /* 0x00006803ff0075a7 */ /* 0x000ea40008001111 */
[----:B--2---:R-:W-:Y:S05]  /*2240*/  @!P0 BRA `(.L_x_35) ;  /* 0x0000007400088947 */ /* 0x004fea0003800000 */
.L_x_34:
[----:B------:R2:W-:Y:S01]  /*2250*/  @P3 SYNCS.ARRIVE.TRANS64 RZ, [UR17], R2 ;  /* 0x00000002ffff39a7 */ /* 0x0005e20008000011 */
[----:B------:R-:W-:-:S04]  /*2260*/  ULOP3.LUT UR5, UR25, 0x2, URZ, 0xfc, !UPT ;  /* 0x0000000219057892 */ /* 0x000fc8000f8efcff */
[----:B------:R-:W-:-:S09]  /*2270*/  UISETP.NE.AND UP0, UPT, UR5, 0x2, UPT ;  /* 0x000000020500788c */ /* 0x000fd2000bf05270 */
[----:B------:R-:W-:Y:S05]  /*2280*/  BRA.U UP0, `(.L_x_36) ;  /* 0x0000000100047547 */ /* 0x000fea000b800000 */
[----:B------:R-:W-:Y:S05]  /*2290*/  BPT.TRAP 0x1 ;  /* 0x000000040000795c */ /* 0x000fea0000300000 */
.L_x_36:
[----:B------:R-:W-:Y:S04]  /*22a0*/  BSSY.RECONVERGENT B0, `(.L_x_37) ;  /* 0x0000003000007945 */ /* 0x000fe80003800200 */
[----:B------:R-:W-:Y:S05]  /*22b0*/  @!P2 BRA `(.L_x_38) ;  /* 0x000000000004a947 */ /* 0x000fea0003800000 */
[----:B------:R-:W-:Y:S05]  /*22c0*/  BPT.TRAP 0x1 ;  /* 0x000000040000795c */ /* 0x000fea0000300000 */
.L_x_38:
[----:B------:R-:W-:Y:S05]  /*22d0*/  BSYNC.RECONVERGENT B0 ;  /* 0x0000000000007941 */ /* 0x000fea0003800200 */
.L_x_37:
[----:B------:R-:W-:Y:S02]  /*22e0*/  UIADD3 UR5, UPT, UPT, UR4, 0x1, URZ ;  /* 0x0000000104057890 */ /* 0x000fe4000fffe0ff */
[----:B------:R-:W-:Y:S02]  /*22f0*/  USHF.L.U32 UR4, UR4, 0xc, URZ ;  /* 0x0000000c04047899 */ /* 0x000fe400080006ff */
[----:B------:R-:W-:Y:S02]  /*2300*/  UISETP.NE.AND UP0, UPT, UR5, 0xd, UPT ;  /* 0x0000000d0500788c */ /* 0x000fe4000bf05270 */
[----:B------:R-:W-:Y:S02]  /*2310*/  USHF.L.U32 UR18, UR13, 0x6, URZ ;  /* 0x000000060d127899 */ /* 0x000fe400080006ff */
[----:B------:R-:W-:Y:S02]  /*2320*/  USEL UR8, URZ, 0x1, UP0 ;  /* 0x00000001ff087887 */ /* 0x000fe40008000000 */
[----:B------:R-:W-:-:S02]  /*2330*/  USEL UR7, UR5, URZ, UP0 ;  /* 0x000000ff05077287 */ /* 0x000fc40008000000 */
[----:B------:R-:W-:Y:S02]  /*2340*/  UIADD3 UR22, UP0, UPT, UR30, 0x180, URZ ;  /* 0x000001801e167890 */ /* 0x000fe4000ff1e0ff */
[----:B------:R-:W-:Y:S01]  /*2350*/  ULEA UR5, UR7, UR6, 0x3 ;  /* 0x0000000607057291 */ /* 0x000fe2000f8e18ff */
[----:B------:R-:W-:Y:S01]  /*2360*/  LOP3.LUT R12, R12, UR8, RZ, 0x3c, !PT ;  /* 0x000000080c0c7c12 */ /* 0x000fe2000f8e3cff */
[----:B------:R-:W-:Y:S02]  /*2370*/  UIADD3 UR13, UPT, UPT, UR13, 0x1, URZ ;  /* 0x000000010d0d7890 */ /* 0x000fe4000fffe0ff */
[----:B------:R-:W-:Y:S01]  /*2380*/  UIADD3 UR14, UP1, UPT, UR30, 0x80, URZ ;  /* 0x000000801e0e7890 */ /* 0x000fe2000ff3e0ff */
[----:B-1----:R-:W-:Y:S01]  /*2390*/  SHF.L.U32 R0, R12, 0x1f, RZ ;  /* 0x0000001f0c007819 */ /* 0x002fe200000006ff */
[----:B------:R-:W-:Y:S02]  /*23a0*/  UIADD3.X UR23, UPT, UPT, URZ, UR31, URZ, UP0, !UPT ;  /* 0x0000001fff177290 */ /* 0x000fe400087fe4ff */
[----:B------:R-:W-:Y:S01]  /*23b0*/  UISETP.NE.AND UP0, UPT, UR13, UR28, UPT ;  /* 0x0000001c0d00728c */ /* 0x000fe2000bf05270 */
[----:B------:R3:W4:Y:S01]  /*23c0*/  SYNCS.PHASECHK.TRANS64.TRYWAIT P0, [UR5+0x68], R0 ;  /* 0x00006800ff0075a7 */ /* 0x0007220008001105 */
[----:B------:R-:W-:-:S02]  /*23d0*/  ULOP3.LUT UR5, UR27, UR4, URZ, 0xfc, !UPT ;  /* 0x000000041b057292 */ /* 0x000fc4000f8efcff */
[----:B------:R-:W-:Y:S02]  /*23e0*/  ULOP3.LUT UR4, UR26, UR4, URZ, 0xfc, !UPT ;  /* 0x000000041a047292 */ /* 0x000fe4000f8efcff */
[----:B------:R-:W-:Y:S02]  /*23f0*/  ULEA UR5, UR5, UR6, 0x1 ;  /* 0x0000000605057291 */ /* 0x000fe4000f8e08ff */
[----:B------:R-:W-:Y:S02]  /*2400*/  ULEA UR4, UR4, UR6, 0x1 ;  /* 0x0000000604047291 */ /* 0x000fe4000f8e08ff */
[----:B------:R-:W-:Y:S02]  /*2410*/  UIADD3 UR16, UPT, UPT, UR5, 0x4300, URZ ;  /* 0x0000430005107890 */ /* 0x000fe4000fffe0ff */
[----:B------:R-:W-:Y:S02]  /*2420*/  ULOP3.LUT UR17, UR17, 0xfefffff8, URZ, 0xc0, !UPT ;  /* 0xfefffff811117892 */ /* 0x000fe4000f8ec0ff */
[----:B------:R-:W-:-:S02]  /*2430*/  UIADD3.X UR15, UPT, UPT, URZ, UR31, URZ, UP1, !UPT ;  /* 0x0000001fff0f7290 */ /* 0x000fc40008ffe4ff */
[----:B------:R-:W-:Y:S02]  /*2440*/  UPRMT UR5, URZ, 0x5410, UR24 ;  /* 0x00005410ff057896 */ /* 0x000fe40008000018 */
[----:B------:R-:W-:Y:S02]  /*2450*/  UIADD3 UR8, UPT, UPT, UR4, 0x1e300, URZ ;  /* 0x0001e30004087890 */ /* 0x000fe4000fffe0ff */
[----:B------:R-:W-:Y:S01]  /*2460*/  UPRMT UR4, URZ, 0x5410, UR21 ;  /* 0x00005410ff047896 */ /* 0x000fe20008000015 */
[----:B------:R-:W-:Y:S01]  /*2470*/  UMOV UR32, 0x0 ;  /* 0x0000000000207882 */ /* 0x000fe20000000000 */
[----:B------:R-:W-:Y:S01]  /*2480*/  UMOV UR33, 0x10000000 ;  /* 0x1000000000217882 */ /* 0x000fe20000000000 */
[----:B------:R-:W-:Y:S01]  /*2490*/  UMOV UR19, UR35 ;  /* 0x0000002300137c82 */ /* 0x000fe20008000000 */
[----:B------:R-:W-:Y:S01]  /*24a0*/  UMOV UR20, UR36 ;  /* 0x0000002400147c82 */ /* 0x000fe20008000000 */
[----:B------:R-:W-:Y:S01]  /*24b0*/  UMOV UR12, UR36 ;  /* 0x00000024000c7c82 */ /* 0x000fe20008000000 */
[----:B------:R-:W-:Y:S01]  /*24c0*/  UMOV UR9, UR17 ;  /* 0x0000001100097c82 */ /* 0x000fe20008000000 */
[----:B------:R-:W-:Y:S01]  /*24d0*/  UMOV UR10, UR18 ;  /* 0x00000012000a7c82 */ /* 0x000fe20008000000 */
[----:B------:R-:W-:Y:S01]  /*24e0*/  UTMALDG.3D.MULTICAST.2CTA [UR16], [UR14], UR5, desc[UR32] ;  /* 0x000020100e0073b4 */ /* 0x000fe20008211805 */
[----:B------:R1:W-:Y:S02]  /*24f0*/  UTMALDG.3D.MULTICAST.2CTA [UR8], [UR22], UR4, desc[UR32] ;  /* 0x00002008160073b4 */ /* 0x0003e40008211804 */
[----:B-1----:R-:W-:Y:S01]  /*2500*/  UMOV UR4, UR7 ;  /* 0x0000000700047c82 */ /* 0x002fe20008000000 */
[----:B---3--:R-:W-:Y:S05]  /*2510*/  BRA.U UP0, `(.L_x_39) ;  /* 0xfffffffd00347547 */ /* 0x008fea000b83ffff */
.L_x_33:
[C---:B------:R-:W-:Y:S01]  /*2520*/  LEA R3, R11.reuse, UR6, 0x3 ;  /* 0x000000060b037c11 */ /* 0x040fe2000f8e18ff */
[----:B------:R-:W-:Y:S01]  /*2530*/  NOP ;  /* 0x0000000000007918 */ /* 0x000fe20000000000 */
[----:B-1----:R-:W-:Y:S02]  /*2540*/  SHF.L.U32 R0, R10, 0x1f, RZ ;  /* 0x0000001f0a007819 */ /* 0x002fe400000006ff */
[----:B------:R-:W-:Y:S02]  /*2550*/  LEA R4, R11, UR6, 0x4 ;  /* 0x000000060b047c11 */ /* 0x000fe4000f8e20ff */
[----:B--2-4-:R-:W1:Y:S02]  /*2560*/  SYNCS.PHASECHK.TRANS64.TRYWAIT P0, [R3+URZ+0x120], R0 ;  /* 0x00012000030075a7 */ /* 0x014e6400080011ff */
[----:B-1----:R-:W-:Y:S05]  /*2570*/  @!P0 BRA `(.L_x_40) ;  /* 0x0000007000548947 */ /* 0x002fea0003800000 */
.L_x_162:
[----:B------:R-:W2:Y:S01]  /*2580*/  LDS.128 R4, [R4+0x1b0] ;  /* 0x0001b00004047984 */ /* 0x000ea20000000c00 */
[----:B------:R-:W-:Y:S01]  /*2590*/  UISETP.GE.AND UP0, UPT, UR45, 0x1, UPT ;  /* 0x000000012d00788c */ /* 0x000fe2000bf06270 */
[----:B------:R-:W-:Y:S01]  /*25a0*/  @!PT LDS RZ, [RZ] ;  /* 0x00000000fffff984 */ /* 0x000fe20000000800 */
[----:B------:R-:W-:Y:S01]  /*25b0*/  @!PT LDS RZ, [RZ] ;  /* 0x00000000fffff984 */ /* 0x000fe20000000800 */
[----:B------:R-:W-:Y:S01]  /*25c0*/  @!PT LDS RZ, [RZ] ;  /* 0x00000000fffff984 */ /* 0x000fe20000000800 */
[----:B------:R-:W-:Y:S01]  /*25d0*/  @!PT LDS RZ, [RZ] ;  /* 0x00000000fffff984 */ /* 0x000fe20000000800 */
[----:B------:R3:W-:Y:S06]  /*25e0*/  MEMBAR.ALL.CTA ;  /* 0x0000000000007992 */ /* 0x0007ec0000008000 */
[----:B---3--:R-:W3:Y:S01]  /*25f0*/  FENCE.VIEW.ASYNC.S ;  /* 0x00000000000073c6 */ /* 0x008ee20000000000 */
[----:B--2---:R-:W-:-:S13]  /*2600*/  LOP3.LUT P0, RZ, R6, 0x1, RZ, 0xc0, !PT ;  /* 0x0000000106ff7812 */ /* 0x004fda000780c0ff */
[----:B---3--:R-:W-:Y:S01]  /*2610*/  VOTEU.ANY UP1, P0 ;  /* 0x0000000000ff7886 */ /* 0x008fe20000020100 */
[----:B------:R-:W-:-:S13]  /*2620*/  PLOP3.LUT P0, PT, PT, PT, UP1, 0x80, 0x8 ;  /* 0x000000000008781c */ /* 0x000fda0003f0f018 */
[----:B-1----:R-:W-:Y:S02]  /*2630*/  @P0 LOP3.LUT R0, R5, 0xffff, RZ, 0xc0, !PT ;  /* 0x0000ffff05000812 */ /* 0x002fe400078ec0ff */
[----:B------:R-:W-:Y:S02]  /*2640*/  @P0 MOV R2, R4 ;  /* 0x0000000400020202 */ /* 0x000fe40000000f00 */
[----:B------:R-:W-:Y:S01]  /*2650*/  @P0 R2UR UR5, R0 ;  /* 0x00000000000502ca */ /* 0x000fe200000e0000 */
[----:B------:R-:W-:Y:S01]  /*2660*/  VIADD R0, R3, 0x130 ;  /* 0x0000013003007836 */ /* 0x000fe20000000000 */
[----:B------:R-:W-:Y:S02]  /*2670*/  @P0 SHF.R.U32.HI R4, RZ, 0x10, R5 ;  /* 0x00000010ff040819 */ /* 0x000fe40000011605 */
[----:B------:R-:W-:Y:S02]  /*2680*/  @P0 R2UR UR8, R2 ;  /* 0x00000000020802ca */ /* 0x000fe400000e0000 */
[----:B------:R-:W-:-:S02]  /*2690*/  PRMT R0, RZ, 0x654, R0 ;  /* 0x00000654ff007816 */ /* 0x000fc40000000000 */
[----:B------:R-:W-:Y:S02]  /*26a0*/  @P0 R2UR UR4, R4 ;  /* 0x00000000040402ca */ /* 0x000fe400000e0000 */
[----:B------:R1:W-:Y:S03]  /*26b0*/  SYNCS.ARRIVE.TRANS64.RED.A1T0 RZ, [R0+URZ], RZ ;  /* 0x000000ff00ff79a7 */ /* 0x0003e600081004ff */
[----:B------:R-:W-:-:S04]  /*26c0*/  @UP1 UMOV UR37, UR5 ;  /* 0x0000000500251c82 */ /* 0x000fc80008000000 */
[----:B------:R-:W-:-:S04]  /*26d0*/  @UP1 UMOV UR38, UR8 ;  /* 0x0000000800261c82 */ /* 0x000fc80008000000 */
[----:B------:R-:W-:Y:S01]  /*26e0*/  @UP1 UMOV UR36, UR4 ;  /* 0x0000000400241c82 */ /* 0x000fe20008000000 */
[----:B------:R-:W-:Y:S05]  /*26f0*/  BRA.U !UP0, `(.L_x_41) ;  /* 0x0000000108d47547 */ /* 0x000fea000b800000 */
[----:B------:R-:W2:Y:S01]  /*2700*/  LDCU.128 UR12, c[0x0][0xb10] ;  /* 0x00016200ff0c77ac */ /* 0x000ea20008000c00 */
[----:B------:R-:W3:Y:S01]  /*2710*/  LDCU UR28, c[0x0][0xb20] ;  /* 0x00016400ff1c77ac */ /* 0x000ee20008000800 */
[----:B------:R-:W4:Y:S01]  /*2720*/  LDCU UR20, c[0x0][0xb0c] ;  /* 0x00016180ff1477ac */ /* 0x000f220008000800 */
[----:B------:R-:W1:Y:S01]  /*2730*/  LDCU.64 UR10, c[0x0][0xb28] ;  /* 0x00016500ff0a77ac */ /* 0x000e620008000a00 */
[----:B------:R-:W-:Y:S02]  /*2740*/  UISETP.NE.AND UP3, UPT, UR45, 0x1, UPT ;  /* 0x000000012d00788c */ /* 0x000fe4000bf65270 */
[----:B--2---:R-:W-:Y:S02]  /*2750*/  UIMAD.WIDE.U32 UR8, UR39, UR15, URZ ;  /* 0x0000000f270872a5 */ /* 0x004fe4000f8e00ff */
[----:B------:R-:W-:Y:S02]  /*2760*/  UIMAD.WIDE.U32 UR4, UR40, UR12, URZ ;  /* 0x0000000c280472a5 */ /* 0x000fe4000f8e00ff */
[----:B------:R-:W-:-:S02]  /*2770*/  UISETP.NE.AND UP0, UPT, UR14, 0x1, UPT ;  /* 0x000000010e00788c */ /* 0x000fc4000bf05270 */
[----:B------:R-:W-:Y:S01]  /*2780*/  UIMAD.WIDE.U32 UR22, UR37, UR15, URZ ;  /* 0x0000000f251672a5 */ /* 0x000fe2000f8e00ff */
[----:B------:R-:W-:Y:S02]  /*2790*/  UMOV UR8, UR9 ;  /* 0x0000000900087c82 */ /* 0x000fe40008000000 */
[----:B------:R-:W-:Y:S01]  /*27a0*/  UMOV UR4, UR5 ;  /* 0x0000000500047c82 */ /* 0x000fe20008000000 */
[----:B---3--:R-:W-:Y:S02]  /*27b0*/  USHF.R.U32.HI UR8, URZ, UR28, UR8 ;  /* 0x0000001cff087299 */ /* 0x008fe40008011608 */
[----:B----4-:R-:W-:Y:S02]  /*27c0*/  UISETP.NE.AND UP2, UPT, UR20, 0x1, UPT ;  /* 0x000000011400788c */ /* 0x010fe4000bf45270 */
[----:B------:R-:W-:Y:S02]  /*27d0*/  USHF.R.U32.HI UR4, URZ, UR13, UR4 ;  /* 0x0000000dff047299 */ /* 0x000fe40008011604 */
[----:B------:R-:W-:-:S02]  /*27e0*/  USEL UR5, UR39, UR8, !UP0 ;  /* 0x0000000827057287 */ /* 0x000fc4000c000000 */
[----:B------:R-:W-:Y:S02]  /*27f0*/  USEL UR8, UR40, UR4, !UP2 ;  /* 0x0000000428087287 */ /* 0x000fe4000d000000 */
[----:B-1----:R-:W-:Y:S01]  /*2800*/  UIMAD.WIDE.U32 UR16, UR5, UR10, URZ ;  /* 0x0000000a051072a5 */ /* 0x002fe2000f8e00ff */
[----:B------:R-:W-:Y:S01]  /*2810*/  UMOV UR4, UR23 ;  /* 0x0000001700047c82 */ /* 0x000fe20008000000 */
[----:B------:R-:W-:Y:S02]  /*2820*/  UIMAD.WIDE.U32 UR18, UR38, UR12, URZ ;  /* 0x0000000c261272a5 */ /* 0x000fe4000f8e00ff */
[----:B------:R-:W-:-:S03]  /*2830*/  UIMAD.WIDE.U32 UR22, UR8, UR10, URZ ;  /* 0x0000000a081672a5 */ /* 0x000fc6000f8e00ff */
[----:B------:R-:W-:Y:S01]  /*2840*/  UMOV UR16, UR17 ;  /* 0x0000001100107c82 */ /* 0x000fe20008000000 */
[----:B------:R-:W-:Y:S02]  /*2850*/  USHF.R.U32.HI UR4, URZ, UR28, UR4 ;  /* 0x0000001cff047299 */ /* 0x000fe40008011604 */
[----:B------:R-:W-:Y:S01]  /*2860*/  @UP3 USHF.R.U32.HI UR5, URZ, UR11, UR16 ;  /* 0x0000000bff053299 */ /* 0x000fe20008011610 */
[----:B------:R-:W-:Y:S01]  /*2870*/  UMOV UR18, UR19 ;  /* 0x0000001300127c82 */ /* 0x000fe20008000000 */
[----:B------:R-:W-:Y:S01]  /*2880*/  UMOV UR22, UR23 ;  /* 0x0000001700167c82 */ /* 0x000fe20008000000 */
[----:B------:R-:W-:Y:S02]  /*2890*/  USHF.R.U32.HI UR13, URZ, UR13, UR18 ;  /* 0x0000000dff0d7299 */ /* 0x000fe40008011612 */
[----:B------:R-:W-:Y:S02]  /*28a0*/  USEL UR4, UR37, UR4, !UP0 ;  /* 0x0000000425047287 */ /* 0x000fe4000c000000 */
[----:B------:R-:W-:-:S02]  /*28b0*/  @UP3 USHF.R.U32.HI UR8, URZ, UR11, UR22 ;  /* 0x0000000bff083299 */ /* 0x000fc40008011616 */
[----:B------:R-:W-:Y:S02]  /*28c0*/  UIMAD UR9, UR45, UR5, URZ ;  /* 0x000000052d0972a4 */ /* 0x000fe4000f8e02ff */
[----:B------:R-:W-:Y:S02]  /*28d0*/  USEL UR5, UR38, UR13, !UP2 ;  /* 0x0000000d26057287 */ /* 0x000fe4000d000000 */
[----:B------:R-:W-:Y:S02]  /*28e0*/  UIMAD UR12, UR45, UR8, URZ ;  /* 0x000000082d0c72a4 */ /* 0x000fe4000f8e02ff */
[----:B------:R-:W-:Y:S02]  /*28f0*/  UISETP.GE.AND UP0, UPT, UR4, UR9, UPT ;  /* 0x000000090400728c */ /* 0x000fe4000bf06270 */
[----:B------:R-:W-:Y:S02]  /*2900*/  UIMAD.WIDE.U32 UR16, UR4, UR10, URZ ;  /* 0x0000000a041072a5 */ /* 0x000fe4000f8e00ff */
[----:B------:R-:W-:-:S02]  /*2910*/  UISETP.GE.OR UP0, UPT, UR5, UR12, UP0 ;  /* 0x0000000c0500728c */ /* 0x000fc40008706670 */
        /* <DEDUP_REMOVED lines=19> */
.L_x_41:
[----:B------:R-:W2:Y:S02]  /*2a50*/  LDCU UR4, c[0x0][0xb30] ;  /* 0x00016600ff0477ac */ /* 0x000ea40008000800 */
[----:B--2---:R-:W-:-:S09]  /*2a60*/  UISETP.NE.AND UP0, UPT, UR4, 0x1, UPT ;  /* 0x000000010400788c */ /* 0x004fd2000bf05270 */
        /* <DEDUP_REMOVED lines=14> */
[----:B------:R-:W-:Y:S02]  /*2b50*/  UIADD3 UR8, UPT, UPT, UR5, -UR4, URZ ;  /* 0x8000000405087290 */ /* 0x000fe4000fffe0ff */
[----:B------:R-:W-:Y:S02]  /*2b60*/  UIADD3 UR4, UPT, UPT, -UR5, UR4, URZ ;  /* 0x0000000405047290 */ /* 0x000fe4000fffe1ff */
[----:B------:R-:W-:Y:S02]  /*2b70*/  UIMAD UR37, UR8, UR14, UR37 ;  /* 0x0000000e082572a4 */ /* 0x000fe4000f8e0225 */
[----:B------:R-:W-:-:S12]  /*2b80*/  UIMAD UR38, UR4, UR10, UR38 ;  /* 0x0000000a042672a4 */ /* 0x000fd8000f8e0226 */
.L_x_42:
[----:B------:R-:W-:Y:S01]  /*2b90*/  VIADD R11, R11, 0x1 ;  /* 0x000000010b0b7836 */ /* 0x000fe20000000000 */
[----:B------:R-:W-:Y:S01]  /*2ba0*/  R2UR UR4, R52 ;  /* 0x00000000340472ca */ /* 0x000fe200000e0000 */
[----:B------:R-:W-:Y:S01]  /*2bb0*/  UIADD3 UR20, UPT, UPT, UR38, UR63, URZ ;  /* 0x0000003f26147290 */ /* 0x000fe2000fffe0ff */
[----:B------:R-:W-:Y:S02]  /*2bc0*/  PLOP3.LUT P1, PT, PT, PT, PT, 0x80, 0x8 ;  /* 0x000000000008781c */ /* 0x000fe40003f2f070 */
[----:B------:R-:W-:-:S04]  /*2bd0*/  ISETP.NE.AND P0, PT, R11, 0x2, PT ;  /* 0x000000020b00780c */ /* 0x000fc80003f05270 */
[----:B-1----:R-:W-:Y:S02]  /*2be0*/  SEL R0, RZ, 0x1, P0 ;  /* 0x00000001ff007807 */ /* 0x002fe40000000000 */
[----:B------:R-:W-:Y:S02]  /*2bf0*/  SEL R11, R11, RZ, P0 ;  /* 0x000000ff0b0b7207 */ /* 0x000fe40000000000 */
[----:B------:R-:W-:Y:S01]  /*2c00*/  LOP3.LUT R10, R10, R0, RZ, 0x3c, !PT ;  /* 0x000000000a0a7212 */ /* 0x000fe200078e3cff */
[----:B------:R-:W-:Y:S01]  /*2c10*/  UIADD3 UR28, UPT, UPT, UR37, UR4, URZ ;  /* 0x00000004251c7290 */ /* 0x000fe2000fffe0ff */
[----:B------:R-:W-:Y:S11]  /*2c20*/  BRA.U UP1, `(.L_x_43) ;  /* 0xfffffff101087547 */ /* 0x000ff6000b83ffff */
[----:B------:R-:W-:Y:S01]  /*2c30*/  UIADD3 UR8, UPT, UPT, UR6, 0x68, URZ ;  /* 0x0000006806087890 */ /* 0x000fe2000fffe0ff */
[----:B------:R-:W-:-:S03]  /*2c40*/  SHF.L.U32 R2, R12, 0x1f, RZ ;  /* 0x0000001f0c027819 */ /* 0x000fc600000006ff */
[----:B------:R-:W-:-:S09]  /*2c50*/  ULEA UR4, UR7, UR8, 0x3 ;  /* 0x0000000807047291 */ /* 0x000fd2000f8e18ff */
[----:B------:R-:W1:Y:S02]  /*2c60*/  SYNCS.PHASECHK.TRANS64.TRYWAIT P0, [UR4], R2 ;  /* 0x00000002ff0075a7 */ /* 0x000e640008001104 */
[----:B-1----:R-:W-:Y:S05]  /*2c70*/  @!P0 BRA `(.L_x_44) ;  /* 0x0000006800a88947 */ /* 0x002fea0003800000 */
.L_x_164:
[----:B------:R-:W-:-:S04]  /*2c80*/  UIADD3 UR4, UPT, UPT, UR7, 0x1, URZ ;  /* 0x0000000107047890 */ /* 0x000fc8000fffe0ff */
[----:B------:R-:W-:-:S04]  /*2c90*/  UISETP.NE.AND UP0, UPT, UR4, 0xd, UPT ;  /* 0x0000000d0400788c */ /* 0x000fc8000bf05270 */
[----:B------:R-:W-:Y:S02]  /*2ca0*/  USEL UR6, URZ, 0x1, UP0 ;  /* 0x00000001ff067887 */ /* 0x000fe40008000000 */
[----:B------:R-:W-:-:S04]  /*2cb0*/  USEL UR4, UR4, URZ, UP0 ;  /* 0x000000ff04047287 */ /* 0x000fc80008000000 */
[----:B------:R-:W-:Y:S01]  /*2cc0*/  ULEA UR5, UR4, UR8, 0x3 ;  /* 0x0000000804057291 */ /* 0x000fe2000f8e18ff */
[----:B-1----:R-:W-:-:S04]  /*2cd0*/  LOP3.LUT R2, R12, UR6, RZ, 0x3c, !PT ;  /* 0x000000060c027c12 */ /* 0x002fc8000f8e3cff */
[----:B------:R-:W-:-:S04]  /*2ce0*/  SHF.L.U32 R3, R2, 0x1f, RZ ;  /* 0x0000001f02037819 */ /* 0x000fc800000006ff */
[----:B------:R-:W1:Y:S02]  /*2cf0*/  SYNCS.PHASECHK.TRANS64.TRYWAIT P0, [UR5], R3 ;  /* 0x00000003ff0075a7 */ /* 0x000e640008001105 */
[----:B-1----:R-:W-:Y:S05]  /*2d00*/  @!P0 BRA `(.L_x_45) ;  /* 0x00000068009c8947 */ /* 0x002fea0003800000 */
.L_x_166:
[----:B------:R-:W-:-:S04]  /*2d10*/  UIADD3 UR4, UPT, UPT, UR4, 0x1, URZ ;  /* 0x0000000104047890 */ /* 0x000fc8000fffe0ff */
[----:B------:R-:W-:-:S04]  /*2d20*/  UISETP.NE.AND UP0, UPT, UR4, 0xd, UPT ;  /* 0x0000000d0400788c */ /* 0x000fc8000bf05270 */
[----:B------:R-:W-:Y:S02]  /*2d30*/  USEL UR6, URZ, 0x1, UP0 ;  /* 0x00000001ff067887 */ /* 0x000fe40008000000 */
[----:B------:R-:W-:-:S04]  /*2d40*/  USEL UR4, UR4, URZ, UP0 ;  /* 0x000000ff04047287 */ /* 0x000fc80008000000 */
[----:B------:R-:W-:Y:S01]  /*2d50*/  ULEA UR5, UR4, UR8, 0x3 ;  /* 0x0000000804057291 */ /* 0x000fe2000f8e18ff */
[----:B------:R-:W-:-:S04]  /*2d60*/  LOP3.LUT R2, R2, UR6, RZ, 0x3c, !PT ;  /* 0x0000000602027c12 */ /* 0x000fc8000f8e3cff */
[----:B-1----:R-:W-:-:S04]  /*2d70*/  SHF.L.U32 R3, R2, 0x1f, RZ ;  /* 0x0000001f02037819 */ /* 0x002fc800000006ff */
[----:B------:R-:W1:Y:S02]  /*2d80*/  SYNCS.PHASECHK.TRANS64.TRYWAIT P0, [UR5], R3 ;  /* 0x00000003ff0075a7 */ /* 0x000e640008001105 */
[----:B-1----:R-:W-:Y:S05]  /*2d90*/  @!P0 BRA `(.L_x_46) ;  /* 0x0000006800908947 */ /* 0x002fea0003800000 */
.L_x_168:
        /* <DEDUP_REMOVED lines=9> */
.L_x_170:
        /* <DEDUP_REMOVED lines=9> */
.L_x_172:
        /* <DEDUP_REMOVED lines=9> */
.L_x_174:
        /* <DEDUP_REMOVED lines=9> */
.L_x_176:
        /* <DEDUP_REMOVED lines=9> */
.L_x_178:
        /* <DEDUP_REMOVED lines=9> */
.L_x_180:
        /* <DEDUP_REMOVED lines=9> */
.L_x_182:
        /* <DEDUP_REMOVED lines=9> */
.L_x_184:
        /* <DEDUP_REMOVED lines=9> */
.L_x_186:
[----:B------:R-:W-:-:S04]  /*32b0*/  UIADD3 UR4, UPT, UPT, UR4, 0x1, URZ ;  /* 0x0000000104047890 */ /* 0x000fc8000fffe0ff */
[----:B------:R-:W-:-:S04]  /*32c0*/  UISETP.NE.AND UP0, UPT, UR4, 0xd, UPT ;  /* 0x0000000d0400788c */ /* 0x000fc8000bf05270 */
[----:B------:R-:W-:Y:S02]  /*32d0*/  USEL UR5, URZ, 0x1, UP0 ;  /* 0x00000001ff057887 */ /* 0x000fe40008000000 */
[----:B------:R-:W-:-:S04]  /*32e0*/  USEL UR4, UR4, URZ, UP0 ;  /* 0x000000ff04047287 */ /* 0x000fc80008000000 */
[----:B------:R-:W-:Y:S01]  /*32f0*/  ULEA UR4, UR4, UR8, 0x3 ;  /* 0x0000000804047291 */ /* 0x000fe2000f8e18ff */
[----:B------:R-:W-:-:S04]  /*3300*/  LOP3.LUT R2, R2, UR5, RZ, 0x3c, !PT ;  /* 0x0000000502027c12 */ /* 0x000fc8000f8e3cff */
[----:B------:R-:W-:Y:S01]  /*3310*/  SHF.L.U32 R2, R2, 0x1f, RZ ;  /* 0x0000001f02027819 */ /* 0x000fe200000006ff */
[----:B-1----:R-:W-:-:S07]  /*3320*/  IMAD.U32 R0, RZ, RZ, UR4 ;  /* 0x00000004ff007e24 */ /* 0x002fce000f8e00ff */
.L_x_56:
[----:B-1----:R1:W2:Y:S02]  /*3330*/  SYNCS.PHASECHK.TRANS64.TRYWAIT P0, [R0+URZ], R2 ;  /* 0x00000002000075a7 */ /* 0x0022a400080011ff */
[----:B--2---:R-:W-:Y:S05]  /*3340*/  @!P0 NANOSLEEP.SYNCS 0x989680 ;  /* 0x009896800000895d */ /* 0x004fea0003900000 */
[----:B------:R-:W2:Y:S02]  /*3350*/  @!P0 SYNCS.PHASECHK.TRANS64 P0, [R0+URZ], R2 ;  /* 0x00000002000085a7 */ /* 0x000ea400080010ff */
[----:B--2---:R-:W-:Y:S05]  /*3360*/  @P0 EXIT ;  /* 0x000000000000094d */ /* 0x004fea0003800000 */
[----:B------:R-:W-:Y:S05]  /*3370*/  BRA `(.L_x_56) ;  /* 0xfffffffc00ec7947 */ /* 0x000fea000383ffff */
.L_x_23:
[----:B------:R-:W-:-:S04]  /*3380*/  UISETP.NE.AND UP0, UPT, UR47, URZ, UPT ;  /* 0x000000ff2f00728c */ /* 0x000fc8000bf05270 */
[----:B------:R-:W-:-:S09]  /*3390*/  UISETP.NE.OR UP0, UPT, UR25, 0x1, UP0 ;  /* 0x000000011900788c */ /* 0x000fd20008705670 */
[----:B------:R-:W-:Y:S05]  /*33a0*/  BRA.U UP0, `(.L_x_57) ;  /* 0x0000000500487547 */ /* 0x000fea000b800000 */
[----:B------:R-:W-:Y:S01]  /*33b0*/  ISETP.GE.U32.AND P2, PT, R0, 0x8, PT ;  /* 0x000000080000780c */ /* 0x000fe20003f46070 */
[----:B------:R-:W-:Y:S01]  /*33c0*/  IMAD.MOV.U32 R12, RZ, RZ, 0x1 ;  /* 0x00000001ff0c7424 */ /* 0x000fe200078e00ff */
[----:B------:R-:W-:Y:S02]  /*33d0*/  CS2R R10, SRZ ;  /* 0x00000000000a7805 */ /* 0x000fe4000001ff00 */
[----:B------:R-:W-:Y:S01]  /*33e0*/  CS2R R8, SRZ ;  /* 0x0000000000087805 */ /* 0x000fe2000001ff00 */
[----:B------:R-:W-:Y:S01]  /*33f0*/  UMOV UR6, 0x400 ;  /* 0x0000040000067882 */ /* 0x000fe20000000000 */
[----:B------:R-:W-:Y:S01]  /*3400*/  UMOV UR5, URZ ;  /* 0x000000ff00057c82 */ /* 0x000fe20008000000 */
[----:B------:R-:W-:-:S12]  /*3410*/  ULEA UR6, UR47, UR6, 0x18 ;  /* 0x000000062f067291 */ /* 0x000fd8000f8ec0ff */
.L_x_61:
[----:B------:R-:W-:Y:S02]  /*3420*/  LEA R2, R8, UR6, 0x3 ;  /* 0x0000000608027c11 */ /* 0x000fe4000f8e18ff */
[----:B------:R-:W-:-:S03]  /*3430*/  SHF.L.U32 R4, R9, 0x1f, RZ ;  /* 0x0000001f09047819 */ /* 0x000fc600000006ff */
[----:B------:R-:W-:Y:S01]  /*3440*/  VIADD R5, R2, 0x190 ;  /* 0x0000019002057836 */ /* 0x000fe20000000000 */
[----:B------:R-:W2:Y:S02]  /*3450*/  SYNCS.PHASECHK.TRANS64.TRYWAIT P0, [R2+URZ+0x180], R4 ;  /* 0x00018004020075a7 */ /* 0x000ea400080011ff */
[----:B--2---:R-:W-:Y:S05]  /*3460*/  @!P0 BRA `(.L_x_58) ;  /* 0x0000006400cc8947 */ /* 0x004fea0003800000 */
.L_x_187:
[----:B------:R-:W-:Y:S01]  /*3470*/  ULEA UR4, UR5, UR6, 0x3 ;  /* 0x0000000605047291 */ /* 0x000fe2000f8e18ff */
[----:B--2---:R-:W-:Y:S01]  /*3480*/  PRMT R2, RZ, 0x654, R5 ;  /* 0x00000654ff027816 */ /* 0x004fe20000000005 */
[----:B------:R-:W-:Y:S01]  /*3490*/  @!P2 IMAD.MOV.U32 R4, RZ, RZ, 0x10 ;  /* 0x00000010ff04a424 */ /* 0x000fe200078e00ff */
[----:B------:R-:W-:Y:S01]  /*34a0*/  SHF.L.U32 R5, R12, 0x1f, RZ ;  /* 0x0000001f0c057819 */ /* 0x000fe200000006ff */
[----:B------:R-:W-:Y:S01]  /*34b0*/  UIADD3 UR7, UPT, UPT, UR4, 0x120, URZ ;  /* 0x0000012004077890 */ /* 0x000fe2000fffe0ff */
[----:B------:R2:W-:Y:S05]  /*34c0*/  SYNCS.ARRIVE.TRANS64.RED.A1T0 RZ, [R2+URZ], RZ ;  /* 0x000000ff02ff79a7 */ /* 0x0005ea00081004ff */
[----:B------:R-:W-:Y:S01]  /*34d0*/  IMAD.U32 R6, RZ, RZ, UR7 ;  /* 0x00000007ff067e24 */ /* 0x000fe2000f8e00ff */
[----:B------:R-:W3:Y:S04]  /*34e0*/  SYNCS.PHASECHK.TRANS64.TRYWAIT P0, [UR4+0x130], R5 ;  /* 0x00013005ff0075a7 */ /* 0x000ee80008001104 */
[----:B------:R-:W-:Y:S01]  /*34f0*/  PRMT R6, R0, 0x654, R6 ;  /* 0x0000065400067816 */ /* 0x000fe20000000006 */
[----:B--23--:R-:W-:Y:S06]  /*3500*/  @!P0 BRA `(.L_x_59) ;  /* 0x0000006400b88947 */ /* 0x00cfec0003800000 */
.L_x_189:
[----:B------:R-:W-:Y:S01]  /*3510*/  ULEA UR8, UR5, UR6, 0x4 ;  /* 0x0000000605087291 */ /* 0x000fe2000f8e20ff */
[----:B------:R-:W-:Y:S01]  /*3520*/  SEL R3, R6, R3, !P2 ;  /* 0x0000000306037207 */ /* 0x000fe20005000000 */
[----:B------:R-:W-:Y:S01]  /*3530*/  UIADD3 UR9, UPT, UPT, UR4, 0x120, URZ ;  /* 0x0000012004097890 */ /* 0x000fe2000fffe0ff */
[----:B--2---:R-:W-:Y:S01]  /*3540*/  LEA R2, R11, UR6, 0x3 ;  /* 0x000000060b027c11 */ /* 0x004fe2000f8e18ff */
[----:B------:R-:W-:Y:S01]  /*3550*/  UIADD3 UR8, UPT, UPT, UR8, 0x1b0, URZ ;  /* 0x000001b008087890 */ /* 0x000fe2000fffe0ff */
[----:B------:R2:W-:Y:S01]  /*3560*/  @!P2 SYNCS.ARRIVE.TRANS64.RED RZ, [R3+URZ], R4 ;  /* 0x0000000403ffa9a7 */ /* 0x0005e200080004ff */
[----:B------:R-:W-:Y:S01]  /*3570*/  UIADD3 UR4, UPT, UPT, UR5, 0x1, URZ ;  /* 0x0000000105047890 */ /* 0x000fe2000fffe0ff */
[----:B------:R-:W-:-:S03]  /*3580*/  VIADD R8, R8, 0x1 ;  /* 0x0000000108087836 */ /* 0x000fc60000000000 */
[----:B------:R-:W-:Y:S02]  /*3590*/  UISETP.NE.AND UP0, UPT, UR4, 0x2, UPT ;  /* 0x000000020400788c */ /* 0x000fe4000bf05270 */
[----:B------:R-:W-:Y:S01]  /*35a0*/  ISETP.NE.AND P0, PT, R8, 0x2, PT ;  /* 0x000000020800780c */ /* 0x000fe20003f05270 */
[----:B------:R-:W-:Y:S06]  /*35b0*/  UGETNEXTWORKID.BROADCAST [UR8], [UR9] ;  /* 0x00000000080073ca */ /* 0x000fec0008000100 */
[----:B------:R-:W-:Y:S02]  /*35c0*/  USEL UR7, URZ, 0x1, UP0 ;  /* 0x00000001ff077887 */ /* 0x000fe40008000000 */
[----:B------:R-:W-:-:S04]  /*35d0*/  USEL UR5, UR4, URZ, UP0 ;  /* 0x000000ff04057287 */ /* 0x000fc80008000000 */
[----:B------:R-:W-:Y:S02]  /*35e0*/  LOP3.LUT R12, R12, UR7, RZ, 0x3c, !PT ;  /* 0x000000070c0c7c12 */ /* 0x000fe4000f8e3cff */
[----:B--2---:R-:W-:-:S04]  /*35f0*/  SHF.L.U32 R4, R10, 0x1f, RZ ;  /* 0x0000001f0a047819 */ /* 0x004fc800000006ff */
[----:B------:R-:W2:Y:S02]  /*3600*/  SYNCS.PHASECHK.TRANS64.TRYWAIT P1, [R2+URZ+0x120], R4 ;  /* 0x00012004020075a7 */ /* 0x000ea400080211ff */
[----:B--2---:R-:W-:Y:S05]  /*3610*/  @!P1 BRA `(.L_x_60) ;  /* 0x00000064008c9947 */ /* 0x004fea0003800000 */
.L_x_190:
[C---:B--2---:R-:W-:Y:S01]  /*3620*/  LEA R4, R11.reuse, UR6, 0x4 ;  /* 0x000000060b047c11 */ /* 0x044fe2000f8e20ff */
[----:B------:R-:W-:Y:S01]  /*3630*/  VIADD R2, R2, 0x130 ;  /* 0x0000013002027836 */ /* 0x000fe20000000000 */
[----:B------:R-:W-:Y:S01]  /*3640*/  SEL R8, R8, RZ, P0 ;  /* 0x000000ff08087207 */ /* 0x000fe20000000000 */
[----:B------:R-:W-:-:S03]  /*3650*/  VIADD R11, R11, 0x1 ;  /* 0x000000010b0b7836 */ /* 0x000fc60000000000 */
[----:B------:R-:W2:Y:S01]  /*3660*/  LDS.128 R4, [R4+0x1b0] ;  /* 0x0001b00004047984 */ /* 0x000ea20000000c00 */
[----:B------:R-:W-:Y:S02]  /*3670*/  PRMT R2, RZ, 0x654, R2 ;  /* 0x00000654ff027816 */ /* 0x000fe40000000002 */
[C---:B------:R-:W-:Y:S01]  /*3680*/  ISETP.NE.AND P1, PT, R11.reuse, 0x2, PT ;  /* 0x000000020b00780c */ /* 0x040fe20003f25270 */
[----:B------:R-:W-:Y:S01]  /*3690*/  @!PT LDS RZ, [RZ] ;  /* 0x00000000fffff984 */ /* 0x000fe20000000800 */
[----:B------:R-:W-:Y:S01]  /*36a0*/  @!PT LDS RZ, [RZ] ;  /* 0x00000000fffff984 */ /* 0x000fe20000000800 */
[----:B------:R-:W-:Y:S01]  /*36b0*/  @!PT LDS RZ, [RZ] ;  /* 0x00000000fffff984 */ /* 0x000fe20000000800 */
[----:B------:R-:W-:Y:S01]  /*36c0*/  @!PT LDS RZ, [RZ] ;  /* 0x00000000fffff984 */ /* 0x000fe20000000800 */
[----:B------:R3:W-:Y:S06]  /*36d0*/  MEMBAR.ALL.CTA ;  /* 0x0000000000007992 */ /* 0x0007ec0000008000 */
[----:B---3--:R-:W3:Y:S01]  /*36e0*/  FENCE.VIEW.ASYNC.S ;  /* 0x00000000000073c6 */ /* 0x008ee20000000000 */
[----:B------:R-:W-:Y:S01]  /*36f0*/  SEL R11, R11, RZ, P1 ;  /* 0x000000ff0b0b7207 */ /* 0x000fe20000800000 */
[----:B---3--:R3:W-:Y:S01]  /*3700*/  SYNCS.ARRIVE.TRANS64.RED.A1T0 RZ, [R2+URZ], RZ ;  /* 0x000000ff02ff79a7 */ /* 0x0087e200081004ff */
[----:B--2---:R-:W-:-:S02]  /*3710*/  LOP3.LUT P3, RZ, R6, 0x1, RZ, 0xc0, !PT ;  /* 0x0000000106ff7812 */ /* 0x004fc4000786c0ff */
[----:B------:R-:W-:-:S04]  /*3720*/  SEL R4, RZ, 0x1, P1 ;  /* 0x00000001ff047807 */ /* 0x000fc80000800000 */
[----:B------:R-:W-:Y:S02]  /*3730*/  LOP3.LUT R10, R10, R4, RZ, 0x3c, !PT ;  /* 0x000000040a0a7212 */ /* 0x000fe400078e3cff */
[----:B---3--:R-:W-:-:S04]  /*3740*/  SEL R2, RZ, 0x1, P0 ;  /* 0x00000001ff027807 */ /* 0x008fc80000000000 */
[----:B------:R-:W-:Y:S01]  /*3750*/  LOP3.LUT R9, R9, R2, RZ, 0x3c, !PT ;  /* 0x0000000209097212 */ /* 0x000fe200078e3cff */
[----:B------:R-:W-:Y:S06]  /*3760*/  @P3 BRA `(.L_x_61) ;  /* 0xfffffffc002c3947 */ /* 0x000fec000383ffff */
[----:B------:R-:W-:Y:S01]  /*3770*/  ULEA UR4, UR5, UR6, 0x3 ;  /* 0x0000000605047291 */ /* 0x000fe2000f8e18ff */
[----:B------:R-:W-:-:S08]  /*3780*/  SHF.L.U32 R2, R12, 0x1f, RZ ;  /* 0x0000001f0c027819 */ /* 0x000fd000000006ff */
[----:B------:R-:W2:Y:S02]  /*3790*/  SYNCS.PHASECHK.TRANS64 P0, [UR4+0x130], R2 ;  /* 0x00013002ff0075a7 */ /* 0x000ea40008001004 */
[----:B--2---:R-:W-:Y:S05]  /*37a0*/  @P0 BRA `(.L_x_62) ;  /* 0x0000000000080947 */ /* 0x004fea0003800000 */
[----:B------:R-:W2:Y:S02]  /*37b0*/  SYNCS.PHASECHK.TRANS64.TRYWAIT P0, [UR4+0x130], R2 ;  /* 0x00013002ff0075a7 */ /* 0x000ea40008001104 */
[----:B--2---:R-:W-:Y:S05]  /*37c0*/  @!P0 BRA `(.L_x_63) ;  /* 0x0000006400348947 */ /* 0x004fea0003800000 */
.L_x_62:
[----:B------:R-:W-:-:S04]  /*37d0*/  UIADD3 UR7, UPT, UPT, UR5, 0x1, URZ ;  /* 0x0000000105077890 */ /* 0x000fc8000fffe0ff */
[----:B------:R-:W-:-:S04]  /*37e0*/  UISETP.NE.AND UP0, UPT, UR7, 0x2, UPT ;  /* 0x000000020700788c */ /* 0x000fc8000bf05270 */
[----:B------:R-:W-:Y:S02]  /*37f0*/  USEL UR8, URZ, 0x1, UP0 ;  /* 0x00000001ff087887 */ /* 0x000fe40008000000 */
[----:B------:R-:W-:-:S04]  /*3800*/  USEL UR7, UR7, URZ, UP0 ;  /* 0x000000ff07077287 */ /* 0x000fc80008000000 */
[----:B------:R-:W-:Y:S01]  /*3810*/  ULEA UR7, UR7, UR6, 0x3 ;  /* 0x0000000607077291 */ /* 0x000fe2000f8e18ff */
[----:B--2---:R-:W-:-:S04]  /*3820*/  LOP3.LUT R2, R12, UR8, RZ, 0x3c, !PT ;  /* 0x000000080c027c12 */ /* 0x004fc8000f8e3cff */
[----:B------:R-:W-:-:S04]  /*3830*/  SHF.L.U32 R0, R2, 0x1f, RZ ;  /* 0x0000001f02007819 */ /* 0x000fc800000006ff */
[----:B------:R-:W2:Y:S02]  /*3840*/  SYNCS.PHASECHK.TRANS64 P0, [UR7+0x130], R0 ;  /* 0x00013000ff0075a7 */ /* 0x000ea40008001007 */
[----:B-12---:R-:W-:Y:S05]  /*3850*/  @P0 EXIT ;  /* 0x000000000000094d */ /* 0x006fea0003800000 */
[----:B------:R-:W-:Y:S02]  /*3860*/  SHF.L.U32 R2, R2, 0x1f, RZ ;  /* 0x0000001f02027819 */ /* 0x000fe400000006ff */
[----:B------:R-:W-:-:S07]  /*3870*/  MOV R0, UR7 ;  /* 0x0000000700007c02 */ /* 0x000fce0008000f00 */
.L_x_64:
[----:B-1----:R1:W2:Y:S02]  /*3880*/  SYNCS.PHASECHK.TRANS64.TRYWAIT P0, [R0+URZ+0x130], R2 ;  /* 0x00013002000075a7 */ /* 0x0022a400080011ff */
[----:B--2---:R-:W-:Y:S05]  /*3890*/  @!P0 NANOSLEEP.SYNCS 0x989680 ;  /* 0x009896800000895d */ /* 0x004fea0003900000 */
[----:B------:R-:W2:Y:S02]  /*38a0*/  @!P0 SYNCS.PHASECHK.TRANS64 P0, [R0+URZ+0x130], R2 ;  /* 0x00013002000085a7 */ /* 0x000ea400080010ff */
[----:B--2---:R-:W-:Y:S05]  /*38b0*/  @P0 EXIT ;  /* 0x000000000000094d */ /* 0x004fea0003800000 */
[----:B------:R-:W-:Y:S05]  /*38c0*/  BRA `(.L_x_64) ;  /* 0xfffffffc00ec7947 */ /* 0x000fea000383ffff */
.L_x_57:
[----:B------:R-:W-:Y:S05]  /*38d0*/  BRA.U UP6, `(.L_x_65) ;  /* 0x0000001106d87547 */ /* 0x000fea000b800000 */
[----:B------:R-:W-:Y:S01]  /*38e0*/  UMOV UR4, 0x40 ;  /* 0x0000004000047882 */ /* 0x000fe20000000000 */
[----:B------:R-:W-:Y:S01]  /*38f0*/  NOP ;  /* 0x0000000000007918 */ /* 0x000fe20000000000 */
[----:B------:R-:W-:Y:S01]  /*3900*/  ULEA UR5, UR47, UR4, 0x18 ;  /* 0x000000042f057291 */ /* 0x000fe2000f8ec0ff */
[----:B------:R-:W-:Y:S02]  /*3910*/  UMOV UR6, 0x400 ;  /* 0x0000040000067882 */ /* 0x000fe40000000000 */
[----:B------:R-:W-:-:S06]  /*3920*/  ULEA UR6, UR47, UR6, 0x18 ;  /* 0x000000062f067291 */ /* 0x000fcc000f8ec0ff */
[----:B------:R-:W2:Y:S02]  /*3930*/  LDS.U8 R0, [UR5+0x1c] ;  /* 0x00001c05ff007984 */ /* 0x000ea40008000000 */
[----:B--2---:R-:W-:-:S13]  /*3940*/  ISETP.NE.AND P0, PT, R0, RZ, PT ;  /* 0x000000ff0000720c */ /* 0x004fda0003f05270 */
[----:B------:R-:W-:Y:S05]  /*3950*/  @P0 BRA `(.L_x_66) ;  /* 0x0000000400080947 */ /* 0x000fea0003800000 */
[----:B------:R-:W-:Y:S02]  /*3960*/  UISETP.NE.U32.AND UP1, UPT, UR48, 0x1, UPT ;  /* 0x000000013000788c */ /* 0x000fe4000bf25070 */
[----:B------:R-:W-:-:S07]  /*3970*/  UIADD3 UR7, UPT, UPT, UR5, 0x8, URZ ;  /* 0x0000000805077890 */ /* 0x000fce000fffe0ff */
[----:B------:R-:W-:Y:S05]  /*3980*/  BRA.U !UP1, `(.L_x_67) ;  /* 0x00000001099c7547 */ /* 0x000fea000b800000 */
[----:B------:R-:W-:Y:S01]  /*3990*/  ELECT P0, URZ, PT ;  /* 0x0000000000ff782f */ /* 0x000fe20003800000 */
[----:B------:R-:W-:-:S12]  /*39a0*/  BSSY B0, `(.L_x_67) ;  /* 0x0000025000007945 */ /* 0x000fd80003800000 */
[----:B------:R-:W-:Y:S05]  /*39b0*/  @!P0 BRA `(.L_x_68) ;  /* 0x00000000008c8947 */ /* 0x000fea0003800000 */
[----:B------:R-:W-:-:S05]  /*39c0*/  UMOV UR4, 0x10 ;  /* 0x0000001000047882 */ /* 0x000fca0000000000 */
[----:B------:R-:W-:Y:S04]  /*39d0*/  DEPBAR.LE SB2, 0x36 ;  /* 0x0000ad800000791a */ /* 0x000fe80000000000 */
[----:B------:R-:W2:Y:S02]  /*39e0*/  UTCATOMSWS.2CTA.FIND_AND_SET.ALIGN UP0, UR4, UR4 ;  /* 0x00000004000475e3 */ /* 0x000ea40008200800 */
[----:B--2---:R-:W-:Y:S01]  /*39f0*/  MOV R10, UR4 ;  /* 0x00000004000a7c02 */ /* 0x004fe20008000f00 */
[----:B------:R-:W-:Y:S06]  /*3a00*/  BRA.U UP0, `(.L_x_69) ;  /* 0x0000000100187547 */ /* 0x000fec000b800000 */
.L_x_70:
[----:B------:R-:W-:Y:S05]  /*3a10*/  NANOSLEEP 0x64 ;  /* 0x000000640000795d */ /* 0x000fea0003800000 */
[----:B------:R-:W-:-:S05]  /*3a20*/  UMOV UR4, 0x10 ;  /* 0x0000001000047882 */ /* 0x000fca0000000000 */
[----:B------:R-:W-:Y:S04]  /*3a30*/  DEPBAR.LE SB2, 0x36 ;  /* 0x0000ad800000791a */ /* 0x000fe80000000000 */
[----:B------:R-:W2:Y:S02]  /*3a40*/  UTCATOMSWS.2CTA.FIND_AND_SET.ALIGN UP0, UR4, UR4 ;  /* 0x00000004000475e3 */ /* 0x000ea40008200800 */
[----:B--2---:R-:W-:Y:S01]  /*3a50*/  MOV R10, UR4 ;  /* 0x00000004000a7c02 */ /* 0x004fe20008000f00 */
[----:B------:R-:W-:Y:S05]  /*3a60*/  BRA.U !UP0, `(.L_x_70) ;  /* 0xfffffffd08e87547 */ /* 0x000fea000b83ffff */
.L_x_69:
[----:B------:R-:W2:Y:S01]  /*3a70*/  LDS R6, [UR5+0x10] ;  /* 0x00001005ff067984 */ /* 0x000ea20008000800 */
[----:B------:R-:W-:Y:S01]  /*3a80*/  IMAD.U32 R0, RZ, RZ, UR6 ;  /* 0x00000006ff007e24 */ /* 0x000fe2000f8e00ff */
[----:B------:R-:W-:-:S03]  /*3a90*/  MOV R4, UR49 ;  /* 0x0000003100047c02 */ /* 0x000fc60008000f00 */
[----:B------:R-:W-:Y:S01]  /*3aa0*/  VIADD R0, R0, 0x1d0 ;  /* 0x000001d000007836 */ /* 0x000fe20000000000 */
[----:B--2---:R-:W-:-:S04]  /*3ab0*/  SHF.L.U32 R6, R6, 0x1f, RZ ;  /* 0x0000001f06067819 */ /* 0x004fc800000006ff */
[----:B------:R-:W2:Y:S02]  /*3ac0*/  SYNCS.PHASECHK.TRANS64.TRYWAIT P0, [UR5+0x8], R6 ;  /* 0x00000806ff0075a7 */ /* 0x000ea40008001105 */
[----:B--2---:R-:W-:Y:S05]  /*3ad0*/  @P0 BRA `(.L_x_71) ;  /* 0x0000000000080947 */ /* 0x004fea0003800000 */
[----:B------:R-:W2:Y:S02]  /*3ae0*/  SYNCS.PHASECHK.TRANS64.TRYWAIT P0, [UR5+0x8], R6 ;  /* 0x00000806ff0075a7 */ /* 0x000ea40008001105 */
[----:B--2---:R-:W-:Y:S05]  /*3af0*/  @!P0 BRA `(.L_x_72) ;  /* 0x0000006000808947 */ /* 0x004fea0003800000 */
.L_x_71:
[----:B------:R-:W-:Y:S01]  /*3b00*/  PRMT R4, R4, 0x654, R0 ;  /* 0x0000065404047816 */ /* 0x000fe20000000000 */
[----:B------:R-:W-:Y:S01]  /*3b10*/  HFMA2 R0, -RZ, RZ, 0, 5.9604644775390625e-08 ;  /* 0x00000001ff007431 */ /* 0x000fe200000001ff */
[----:B------:R-:W-:Y:S01]  /*3b20*/  UPRMT UR4, UR49, 0x654, UR7 ;  /* 0x0000065431047896 */ /* 0x000fe20008000007 */
[----:B------:R-:W-:Y:S02]  /*3b30*/  IMAD.MOV.U32 R8, RZ, RZ, 0xffff ;  /* 0x0000ffffff087424 */ /* 0x000fe400078e00ff */
[----:B--2---:R-:W-:Y:S02]  /*3b40*/  IMAD.MOV.U32 R6, RZ, RZ, 0x4 ;  /* 0x00000004ff067424 */ /* 0x004fe400078e00ff */
[----:B------:R-:W-:Y:S01]  /*3b50*/  IMAD.SHL.U32 R9, R10, 0x20, RZ ;  /* 0x000000200a097824 */ /* 0x000fe200078e00ff */
[----:B------:R-:W-:Y:S02]  /*3b60*/  MOV R5, UR4 ;  /* 0x0000000400057c02 */ /* 0x000fe40008000f00 */
[-C--:B------:R-:W-:Y:S01]  /*3b70*/  SHF.L.U32 R8, R8, R10.reuse, RZ ;  /* 0x0000000a08087219 */ /* 0x080fe200000006ff */
[----:B------:R2:W-:Y:S01]  /*3b80*/  SYNCS.ARRIVE.TRANS64.RED RZ, [UR4], R6 ;  /* 0x00000006ffff79a7 */ /* 0x0005e20008000404 */
[----:B------:R-:W-:Y:S01]  /*3b90*/  SHF.L.U32 R7, R0, R10, RZ ;  /* 0x0000000a00077219 */ /* 0x000fe200000006ff */
[----:B------:R2:W-:Y:S04]  /*3ba0*/  STS [UR6+0x1d0], R9 ;  /* 0x0001d009ff007988 */ /* 0x0005e80008000806 */
[----:B------:R2:W-:Y:S04]  /*3bb0*/  STAS [R4.64], R10 ;  /* 0x0000000a04007dbd */ /* 0x0005e8000c0008ff */
[----:B------:R2:W-:Y:S04]  /*3bc0*/  ATOMS.OR RZ, [UR5+0x14], R8 ;  /* 0x00001408ffff798c */ /* 0x0005e8000b000005 */
[----:B------:R2:W-:Y:S04]  /*3bd0*/  ATOMS.OR RZ, [UR5+0x18], R7 ;  /* 0x00001807ffff798c */ /* 0x0005e8000b000005 */
[----:B------:R2:W-:Y:S02]  /*3be0*/  ATOMS.XOR RZ, [UR5+0x10], R0 ;  /* 0x00001000ffff798c */ /* 0x0005e4000b800005 */
.L_x_68:
[----:B-1----:R-:W-:Y:S05]  /*3bf0*/  BSYNC B0 ;  /* 0x0000000000007941 */ /* 0x002fea0003800000 */
.L_x_67:
[----:B------:R-:W-:Y:S05]  /*3c00*/  BRA.U UP1, `(.L_x_73) ;  /* 0x00000001016c7547 */ /* 0x000fea000b800000 */
[----:B------:R-:W-:-:S03]  /*3c10*/  UMOV UR4, 0xffffffff ;  /* 0xffffffff00047882 */ /* 0x000fc60000000000 */
[----:B------:R-:W-:Y:S05]  /*3c20*/  BRA.DIV UR4, `(.L_x_74) ;  /* 0x00000062044c7947 */ /* 0x000fea000b800000 */
[----:B------:R-:W-:-:S13]  /*3c30*/  ELECT P6, URZ, PT ;  /* 0x0000000000ff782f */ /* 0x000fda00038c0000 */
.L_x_194:
[----:B------:R-:W-:Y:S05]  /*3c40*/  @!P6 BRA `(.L_x_73) ;  /* 0x00000000005ce947 */ /* 0x000fea0003800000 */
[----:B--2---:R-:W2:Y:S02]  /*3c50*/  LDS R4, [UR5+0x10] ;  /* 0x00001005ff047984 */ /* 0x004ea40008000800 */
[----:B--2---:R-:W-:-:S04]  /*3c60*/  SHF.L.U32 R4, R4, 0x1f, RZ ;  /* 0x0000001f04047819 */ /* 0x004fc800000006ff */
[----:B------:R-:W2:Y:S02]  /*3c70*/  SYNCS.PHASECHK.TRANS64.TRYWAIT P0, [UR5+0x8], R4 ;  /* 0x00000804ff0075a7 */ /* 0x000ea40008001105 */
[----:B--2---:R-:W-:Y:S05]  /*3c80*/  @P0 BRA `(.L_x_75) ;  /* 0x0000000000080947 */ /* 0x004fea0003800000 */
[----:B------:R-:W2:Y:S02]  /*3c90*/  SYNCS.PHASECHK.TRANS64.TRYWAIT P0, [UR5+0x8], R4 ;  /* 0x00000804ff0075a7 */ /* 0x000ea40008001105 */
[----:B--2---:R-:W-:Y:S05]  /*3ca0*/  @!P0 BRA `(.L_x_76) ;  /* 0x00000060004c8947 */ /* 0x004fea0003800000 */
.L_x_75:
[----:B------:R-:W3:Y:S01]  /*3cb0*/  LDS R6, [UR6+0x1d0] ;  /* 0x0001d006ff067984 */ /* 0x000ee20008000800 */
[----:B--2---:R-:W-:Y:S02]  /*3cc0*/  HFMA2 R0, -RZ, RZ, 0, 5.9604644775390625e-08 ;  /* 0x00000001ff007431 */ /* 0x004fe400000001ff */
[----:B------:R-:W-:Y:S01]  /*3cd0*/  IMAD.MOV.U32 R4, RZ, RZ, 0xffff ;  /* 0x0000ffffff047424 */ /* 0x000fe200078e00ff */
[----:B------:R-:W-:Y:S01]  /*3ce0*/  UPRMT UR4, UR49, 0x654, UR7 ;  /* 0x0000065431047896 */ /* 0x000fe20008000007 */
[----:B---3--:R-:W-:-:S03]  /*3cf0*/  IMAD.SHL.U32 R5, R6, 0x20, RZ ;  /* 0x0000002006057824 */ /* 0x008fc600078e00ff */
[-C--:B------:R-:W-:Y:S02]  /*3d00*/  SHF.L.U32 R4, R4, R6.reuse, RZ ;  /* 0x0000000604047219 */ /* 0x080fe400000006ff */
[----:B------:R-:W-:Y:S01]  /*3d10*/  SHF.L.U32 R6, R0, R6, RZ ;  /* 0x0000000600067219 */ /* 0x000fe200000006ff */
[----:B------:R3:W-:Y:S04]  /*3d20*/  STS [UR6+0x1d0], R5 ;  /* 0x0001d005ff007988 */ /* 0x0007e80008000806 */
[----:B------:R3:W-:Y:S04]  /*3d30*/  ATOMS.OR RZ, [UR5+0x14], R4 ;  /* 0x00001404ffff798c */ /* 0x0007e8000b000005 */
[----:B------:R3:W-:Y:S01]  /*3d40*/  ATOMS.OR RZ, [UR5+0x18], R6 ;  /* 0x00001806ffff798c */ /* 0x0007e2000b000005 */
[----:B------:R-:W-:Y:S03]  /*3d50*/  SYNCS.ARRIVE.TRANS64.RED.A1T0 RZ, [UR4], RZ ;  /* 0x000000ffffff79a7 */ /* 0x000fe60008100404 */
[----:B------:R3:W-:Y:S01]  /*3d60*/  ATOMS.XOR RZ, [UR5+0x10], R0 ;  /* 0x00001000ffff798c */ /* 0x0007e2000b800005 */
[----:B------:R-:W-:Y:S05]  /*3d70*/  BRA `(.L_x_73) ;  /* 0x0000000000107947 */ /* 0x000fea0003800000 */
.L_x_66:
[----:B------:R-:W-:Y:S02]  /*3d80*/  MOV R0, 0xffffffff ;  /* 0xffffffff00007802 */ /* 0x000fe40000000f00 */
[----:B------:R-:W-:-:S03]  /*3d90*/  MOV R4, 0x3dc0 ;  /* 0x00003dc000047802 */ /* 0x000fc60000000f00 */
[----:B------:R2:W-:Y:S04]  /*3da0*/  STS [UR6+0x1d0], R0 ;  /* 0x0001d000ff007988 */ /* 0x0005e80008000806 */
[----:B-12--5:R-:W-:Y:S05]  /*3db0*/  CALL.REL.NOINC `($__internal_1_$__cuda_sm10x_tcgen05_guardrail_trap_phase_invalid_during_alloc) ;  /* 0x0000006800207944 */ /* 0x026fea0003c00000 */
.L_x_73:
[----:B------:R-:W-:Y:S05]  /*3dc0*/  WARPSYNC.ALL ;  /* 0x0000000000007948 */ /* 0x000fea0003800000 */
[----:B------:R-:W4:Y:S01]  /*3dd0*/  S2UR UR4, SR_CgaCtaId ;  /* 0x00000000000479c3 */ /* 0x000f220000008800 */
[----:B------:R-:W-:Y:S01]  /*3de0*/  UMOV UR26, 0x400 ;  /* 0x00000400001a7882 */ /* 0x000fe20000000000 */
[----:B------:R-:W-:-:S06]  /*3df0*/  NOP ;  /* 0x0000000000007918 */ /* 0x000fcc0000000000 */
[----:B------:R-:W-:Y:S06]  /*3e00*/  BAR.ARV 0x6, 0xa0 ;  /* 0x0182800000007b1d */ /* 0x000fec0000002000 */
[----:B------:R-:W1:Y:S01]  /*3e10*/  LDCU UR6, c[0x0][0x38c] ;  /* 0x00007180ff0677ac */ /* 0x000e620008000800 */
[----:B------:R-:W-:Y:S01]  /*3e20*/  LOP3.LUT R3, R3, 0xffff, RZ, 0xc0, !PT ;  /* 0x0000ffff03037812 */ /* 0x000fe200078ec0ff */
[----:B--2---:R-:W-:Y:S01]  /*3e30*/  IMAD.MOV.U32 R9, RZ, RZ, 0x1 ;  /* 0x00000001ff097424 */ /* 0x004fe200078e00ff */
[----:B------:R-:W-:Y:S01]  /*3e40*/  LOP3.LUT R2, R2, 0xffff, RZ, 0xc0, !PT ;  /* 0x0000ffff02027812 */ /* 0x000fe200078ec0ff */
[----:B------:R-:W-:Y:S01]  /*3e50*/  IMAD.MOV.U32 R8, RZ, RZ, RZ ;  /* 0x000000ffff087224 */ /* 0x000fe200078e00ff */
[----:B------:R-:W-:Y:S01]  /*3e60*/  R2UR UR28, R3 ;  /* 0x00000000031c72ca */ /* 0x000fe200000e0000 */
[----:B------:R-:W-:Y:S01]  /*3e70*/  UMOV UR32, URZ ;  /* 0x000000ff00207c82 */ /* 0x000fe20008000000 */
[----:B------:R-:W-:-:S02]  /*3e80*/  R2UR UR42, R2 ;  /* 0x00000000022a72ca */ /* 0x000fc400000e0000 */
[----:B------:R-:W-:Y:S01]  /*3e90*/  CS2R R2, SRZ ;  /* 0x0000000000027805 */ /* 0x000fe2000001ff00 */
[----:B------:R-:W-:Y:S01]  /*3ea0*/  UMOV UR23, URZ ;  /* 0x000000ff00177c82 */ /* 0x000fe20008000000 */
[----:B----4-:R-:W-:Y:S01]  /*3eb0*/  ULEA UR26, UR4, UR26, 0x18 ;  /* 0x0000001a041a7291 */ /* 0x010fe2000f8ec0ff */
[----:B------:R-:W-:Y:S01]  /*3ec0*/  UMOV UR22, URZ ;  /* 0x000000ff00167c82 */ /* 0x000fe20008000000 */
[----:B------:R-:W-:Y:S02]  /*3ed0*/  UISETP.NE.AND UP3, UPT, UR48, URZ, UPT ;  /* 0x000000ff3000728c */ /* 0x000fe4000bf65270 */
[----:B------:R-:W-:Y:S02]  /*3ee0*/  UIADD3 UR5, UPT, UPT, UR26, 0x4300, URZ ;  /* 0x000043001a057890 */ /* 0x000fe4000fffe0ff */
[----:B------:R-:W-:-:S03]  /*3ef0*/  UIADD3 UR4, UPT, UPT, UR26, 0x1e300, URZ ;  /* 0x0001e3001a047890 */ /* 0x000fc6000fffe0ff */
[----:B---3--:R-:W2:Y:S01]  /*3f00*/  LDS R0, [UR26+0x1d0] ;  /* 0x0001d01aff007984 */ /* 0x008ea20008000800 */
[----:B-1----:R-:W-:Y:S02]  /*3f10*/  UIADD3 UR6, UPT, UPT, UR6, 0x3f, URZ ;  /* 0x0000003f06067890 */ /* 0x002fe4000fffe0ff */
[----:B------:R-:W-:Y:S02]  /*3f20*/  USHF.R.U32.HI UR5, URZ, 0x4, UR5 ;  /* 0x00000004ff057899 */ /* 0x000fe40008011605 */
[----:B------:R-:W-:Y:S02]  /*3f30*/  USHF.R.S32.HI UR33, URZ, 0x1f, UR6 ;  /* 0x0000001fff217899 */ /* 0x000fe40008011406 */
[----:B------:R-:W-:Y:S02]  /*3f40*/  USHF.R.U32.HI UR4, URZ, 0x4, UR4 ;  /* 0x00000004ff047899 */ /* 0x000fe40008011604 */
[----:B------:R-:W-:Y:S02]  /*3f50*/  ULEA.HI UR33, UR33, UR6, URZ, 0x6 ;  /* 0x0000000621217291 */ /* 0x000fe4000f8f30ff */
[----:B------:R-:W-:-:S02]  /*3f60*/  ULOP3.LUT UR5, UR5, 0x3fff, URZ, 0xc0, !UPT ;  /* 0x00003fff05057892 */ /* 0x000fc4000f8ec0ff */
[----:B------:R-:W-:Y:S02]  /*3f70*/  USHF.R.S32.HI UR33, URZ, 0x6, UR33 ;  /* 0x00000006ff217899 */ /* 0x000fe40008011421 */
[----:B------:R-:W-:Y:S02]  /*3f80*/  ULOP3.LUT UR30, UR4, 0x3fff, URZ, 0xc0, !UPT ;  /* 0x00003fff041e7892 */ /* 0x000fe4000f8ec0ff */
[----:B------:R-:W-:Y:S01]  /*3f90*/  UISETP.LT.AND UP0, UPT, UR33, 0x1, UPT ;  /* 0x000000012100788c */ /* 0x000fe2000bf01270 */
[----:B------:R-:W-:Y:S01]  /*3fa0*/  UMOV UR40, 0x0 ;  /* 0x0000000000287882 */ /* 0x000fe20000000000 */
[----:B------:R-:W-:Y:S01]  /*3fb0*/  UMOV UR41, 0x8200490 ;  /* 0x0820049000297882 */ /* 0x000fe20000000000 */
[----:B------:R-:W-:Y:S02]  /*3fc0*/  ULOP3.LUT UR29, UR5, 0x10000, URZ, 0xfc, !UPT ;  /* 0x00010000051d7892 */ /* 0x000fe4000f8efcff */
[----:B------:R-:W-:Y:S02]  /*3fd0*/  ULOP3.LUT UR30, UR30, 0x10000, URZ, 0xfc, !UPT ;  /* 0x000100001e1e7892 */ /* 0x000fe4000f8efcff */
[----:B------:R-:W-:Y:S01]  /*3fe0*/  USEL UR43, UR33, 0x1, !UP0 ;  /* 0x00000001212b7887 */ /* 0x000fe2000c000000 */
[----:B------:R-:W-:Y:S01]  /*3ff0*/  UMOV UR38, 0x0 ;  /* 0x0000000000267882 */ /* 0x000fe20000000000 */
[----:B------:R-:W-:Y:S01]  /*4000*/  UMOV UR39, 0x8200490 ;  /* 0x0820049000277882 */ /* 0x000fe20000000000 */
[----:B------:R-:W-:Y:S01]  /*4010*/  UMOV UR36, 0x0 ;  /* 0x0000000000247882 */ /* 0x000fe20000000000 */
[----:B------:R-:W-:Y:S01]  /*4020*/  UMOV UR37, 0x8200490 ;  /* 0x0820049000257882 */ /* 0x000fe20000000000 */
[----:B------:R-:W-:Y:S01]  /*4030*/  UMOV UR34, 0x0 ;  /* 0x0000000000227882 */ /* 0x000fe20000000000 */
[----:B------:R-:W-:Y:S01]  /*4040*/  UMOV UR35, 0x8200490 ;  /* 0x0820049000237882 */ /* 0x000fe20000000000 */
[----:B--2---:R-:W-:-:S15]  /*4050*/  R2UR UR44, R0 ;  /* 0x00000000002c72ca */ /* 0x004fde00000e0000 */
.L_x_84:
[C---:B------:R-:W-:Y:S02]  /*4060*/  LEA R0, R8.reuse, UR26, 0x3 ;  /* 0x0000001a08007c11 */ /* 0x040fe4000f8e18ff */
[----:B------:R-:W-:Y:S02]  /*4070*/  SHF.L.U32 R4, R3, 0x1f, RZ ;  /* 0x0000001f03047819 */ /* 0x000fe400000006ff */
[----:B------:R-:W-:Y:S02]  /*4080*/  LEA R5, R8, UR26, 0x4 ;  /* 0x0000001a08057c11 */ /* 0x000fe4000f8e20ff */
[----:B------:R-:W1:Y:S02]  /*4090*/  SYNCS.PHASECHK.TRANS64.TRYWAIT P0, [R0+URZ+0x120], R4 ;  /* 0x00012004000075a7 */ /* 0x000e6400080011ff */
[----:B-1-3--:R-:W-:Y:S05]  /*40a0*/  @!P0 BRA `(.L_x_77) ;  /* 0x0000005c00648947 */ /* 0x00afea0003800000 */
.L_x_195:
[----:B-1----:R-:W1:Y:S01]  /*40b0*/  LDS.128 R4, [R5+0x1b0] ;  /* 0x0001b00005047984 */ /* 0x002e620000000c00 */
[----:B------:R-:W-:Y:S02]  /*40c0*/  VIADD R0, R0, 0x130 ;  /* 0x0000013000007836 */ /* 0x000fe40000000000 */
[----:B------:R-:W-:Y:S01]  /*40d0*/  VIADD R8, R8, 0x1 ;  /* 0x0000000108087836 */ /* 0x000fe20000000000 */
[----:B------:R-:W-:Y:S01]  /*40e0*/  @!PT LDS RZ, [RZ] ;  /* 0x00000000fffff984 */ /* 0x000fe20000000800 */
[----:B------:R-:W-:Y:S01]  /*40f0*/  @!PT LDS RZ, [RZ] ;  /* 0x00000000fffff984 */ /* 0x000fe20000000800 */
[----:B------:R-:W-:Y:S01]  /*4100*/  @!PT LDS RZ, [RZ] ;  /* 0x00000000fffff984 */ /* 0x000fe20000000800 */
[----:B------:R-:W-:Y:S01]  /*4110*/  @!PT LDS RZ, [RZ] ;  /* 0x00000000fffff984 */ /* 0x000fe20000000800 */
[----:B------:R2:W-:Y:S06]  /*4120*/  MEMBAR.ALL.CTA ;  /* 0x0000000000007992 */ /* 0x0005ec0000008000 */
[----:B--2---:R-:W2:Y:S01]  /*4130*/  FENCE.VIEW.ASYNC.S ;  /* 0x00000000000073c6 */ /* 0x004ea20000000000 */
[----:B------:R-:W-:-:S04]  /*4140*/  PRMT R0, RZ, 0x654, R0 ;  /* 0x00000654ff007816 */ /* 0x000fc80000000000 */
[----:B--2---:R2:W-:Y:S01]  /*4150*/  SYNCS.ARRIVE.TRANS64.RED.A1T0 RZ, [R0+URZ], RZ ;  /* 0x000000ff00ff79a7 */ /* 0x0045e200081004ff */
[----:B-1----:R-:W-:Y:S01]  /*4160*/  LOP3.LUT P1, RZ, R6, 0x1, RZ, 0xc0, !PT ;  /* 0x0000000106ff7812 */ /* 0x002fe2000782c0ff */
[----:B--2---:R-:W-:-:S12]  /*4170*/  BRA.U UP3, `(.L_x_78) ;  /* 0x0000000503087547 */ /* 0x004fd8000b800000 */
[----:B------:R-:W1:Y:S01]  /*4180*/  LDCU UR4, c[0x0][0x38c] ;  /* 0x00007180ff0477ac */ /* 0x000e620008000800 */
[----:B------:R-:W-:Y:S02]  /*4190*/  PLOP3.LUT P2, PT, PT, PT, PT, 0x80, 0x8 ;  /* 0x000000000008781c */ /* 0x000fe40003f4f070 */
[----:B------:R-:W-:Y:S01]  /*41a0*/  SHF.L.U32 R4, R9, 0x1f, RZ ;  /* 0x0000001f09047819 */ /* 0x000fe200000006ff */
[----:B------:R-:W-:Y:S02]  /*41b0*/  ULEA UR31, UR32, UR26, 0x3 ;  /* 0x0000001a201f7291 */ /* 0x000fe4000f8e18ff */
[----:B------:R-:W-:Y:S02]  /*41c0*/  ULEA UR11, UR32, UR44, 0x6 ;  /* 0x0000002c200b7291 */ /* 0x000fe4000f8e30ff */
[----:B-1----:R-:W-:-:S06]  /*41d0*/  UISETP.GE.AND UP0, UPT, UR4, 0x1, UPT ;  /* 0x000000010400788c */ /* 0x002fcc000bf06270 */
[----:B------:R-:W-:-:S05]  /*41e0*/  PLOP3.LUT P0, PT, PT, PT, UP0, 0x80, 0x8 ;  /* 0x000000000008781c */ /* 0x000fca0003f0f008 */
[----:B------:R-:W-:-:S08]  /*41f0*/  @UP0 ULEA UR4, UR23, UR26, 0x3 ;  /* 0x0000001a17040291 */ /* 0x000fd0000f8e18ff */
[----:B------:R-:W-:-:S04]  /*4200*/  @P0 SHF.L.U32 R0, R2, 0x1f, RZ ;  /* 0x0000001f02000819 */ /* 0x000fc800000006ff */
[----:B------:R1:W2:Y:S01]  /*4210*/  @P0 SYNCS.PHASECHK.TRANS64.TRYWAIT P2, [UR4], R0 ;  /* 0x00000000ff0005a7 */ /* 0x0002a20008041104 */
[----:B------:R-:W3:Y:S02]  /*4220*/  SYNCS.PHASECHK.TRANS64.TRYWAIT P0, [UR31+0x160], R4 ;  /* 0x00016004ff0075a7 */ /* 0x000ee4000800111f */
[----:B-123--:R-:W-:Y:S05]  /*4230*/  @!P0 BRA `(.L_x_79) ;  /* 0x0000005c00148947 */ /* 0x00efea0003800000 */
.L_x_197:
[----:B------:R-:W-:Y:S01]  /*4240*/  UMOV UR27, UR22 ;  /* 0x00000016001b7c82 */ /* 0x000fe20008000000 */
[----:B------:R-:W-:Y:S05]  /*4250*/  BRA.U !UP0, `(.L_x_80) ;  /* 0x0000000108c07547 */ /* 0x000fea000b800000 */
[----:B------:R-:W-:Y:S02]  /*4260*/  UIADD3 UR27, UPT, UPT, UR43, UR22, URZ ;  /* 0x000000162b1b7290 */ /* 0x000fe4000fffe0ff */
[----:B------:R-:W-:Y:S01]  /*4270*/  UPLOP3.LUT UP2, UPT, UPT, UPT, UPT, 0x40, 0x4 ;  /* 0x000000000004789c */ /* 0x000fe20003f4e870 */
[----:B------:R-:W-:Y:S01]  /*4280*/  UMOV UR24, UR33 ;  /* 0x0000002100187c82 */ /* 0x000fe20008000000 */
[----:B------:R-:W-:-:S09]  /*4290*/  UMOV UR10, UR23 ;  /* 0x00000017000a7c82 */ /* 0x000fd20008000000 */
.L_x_83:
[----:B--2---:R-:W-:Y:S01]  /*42a0*/  ULEA UR5, UR10, UR26, 0x3 ;  /* 0x0000001a0a057291 */ /* 0x004fe2000f8e18ff */
[----:B---3--:R-:W-:Y:S11]  /*42b0*/  @P2 BRA `(.L_x_81) ;  /* 0x00000000000c2947 */ /* 0x008ff60003800000 */
[----:B-1----:R-:W-:Y:S04]  /*42c0*/  SHF.L.U32 R4, R2, 0x1f, RZ ;  /* 0x0000001f02047819 */ /* 0x002fe800000006ff */
[----:B------:R-:W1:Y:S02]  /*42d0*/  SYNCS.PHASECHK.TRANS64.TRYWAIT P0, [UR5], R4 ;  /* 0x00000004ff0075a7 */ /* 0x000e640008001105 */
[----:B-1----:R-:W-:Y:S05]  /*42e0*/  @!P0 BRA `(.L_x_82) ;  /* 0x0000005c00008947 */ /* 0x002fea0003800000 */
.L_x_81:
[----:B------:R-:W-:Y:S01]  /*42f0*/  UISETP.NE.AND UP0, UPT, UR24, 0x1, UPT ;  /* 0x000000011800788c */ /* 0x000fe2000bf05270 */
[----:B------:R-:W-:Y:S01]  /*4300*/  PLOP3.LUT P2, PT, PT, PT, PT, 0x80, 0x8 ;  /* 0x000000000008781c */ /* 0x000fe20003f4f070 */
[----:B------:R-:W-:Y:S02]  /*4310*/  UIADD3 UR4, UPT, UPT, UR10, 0x1, URZ ;  /* 0x000000010a047890 */ /* 0x000fe4000fffe0ff */
[----:B------:R-:W-:Y:S02]  /*4320*/  UIADD3 UR25, UPT, UPT, UR5, 0x68, URZ ;  /* 0x0000006805197890 */ /* 0x000fe4000fffe0ff */
[----:B------:R-:W-:Y:S01]  /*4330*/  UISETP.NE.AND UP1, UPT, UR4, 0xd, UPT ;  /* 0x0000000d0400788c */ /* 0x000fe2000bf25270 */
[----:B------:R-:W-:Y:S01]  /*4340*/  PLOP3.LUT P0, PT, PT, PT, UP0, 0x80, 0x8 ;  /* 0x000000000008781c */ /* 0x000fe20003f0f008 */
[----:B------:R-:W-:Y:S02]  /*4350*/  UIADD3 UR22, UPT, UPT, UR22, 0x1, URZ ;  /* 0x0000000116167890 */ /* 0x000fe4000fffe0ff */
[----:B------:R-:W-:Y:S02]  /*4360*/  USEL UR6, URZ, 0x1, UP1 ;  /* 0x00000001ff067887 */ /* 0x000fe40008800000 */
[----:B------:R-:W-:Y:S02]  /*4370*/  USEL UR23, UR4, URZ, UP1 ;  /* 0x000000ff04177287 */ /* 0x000fe40008800000 */
[----:B------:R-:W-:Y:S02]  /*4380*/  UIADD3 UR24, UPT, UPT, UR24, -0x1, URZ ;  /* 0xffffffff18187890 */ /* 0x000fe4000fffe0ff */
[----:B------:R-:W-:Y:S01]  /*4390*/  @UP0 ULEA UR4, UR23, UR26, 0x3 ;  /* 0x0000001a17040291 */ /* 0x000fe2000f8e18ff */
[----:B------:R-:W-:Y:S01]  /*43a0*/  LOP3.LUT R2, R2, UR6, RZ, 0x3c, !PT ;  /* 0x0000000602027c12 */ /* 0x000fe2000f8e3cff */
[----:B------:R-:W-:Y:S02]  /*43b0*/  ULEA UR6, UR10, UR30, 0x9 ;  /* 0x0000001e0a067291 */ /* 0x000fe4000f8e48ff */
[----:B------:R-:W-:Y:S01]  /*43c0*/  UISETP.NE.AND UP0, UPT, UR22, UR27, UPT ;  /* 0x0000001b1600728c */ /* 0x000fe2000bf05270 */
[----:B-1----:R-:W-:Y:S01]  /*43d0*/  @P0 SHF.L.U32 R0, R2, 0x1f, RZ ;  /* 0x0000001f02000819 */ /* 0x002fe200000006ff */
[----:B------:R-:W-:Y:S02]  /*43e0*/  UIADD3 UR20, UPT, UPT, UR6, 0x2, URZ ;  /* 0x0000000206147890 */ /* 0x000fe4000fffe0ff */
[----:B------:R-:W-:Y:S01]  /*43f0*/  UIADD3 UR16, UPT, UPT, UR6, 0x4, URZ ;  /* 0x0000000406107890 */ /* 0x000fe2000fffe0ff */
[----:B------:R2:W3:Y:S01]  /*4400*/  @P0 SYNCS.PHASECHK.TRANS64.TRYWAIT P2, [UR4], R0 ;  /* 0x00000000ff0005a7 */ /* 0x0004e20008041104 */
[----:B------:R-:W-:Y:S02]  /*4410*/  ULEA UR4, UR10, UR29, 0x9 ;  /* 0x0000001d0a047291 */ /* 0x000fe4000f8e48ff */
[----:B------:R-:W-:Y:S02]  /*4420*/  UIADD3 UR12, UPT, UPT, UR6, 0x6, URZ ;  /* 0x00000006060c7890 */ /* 0x000fe4000fffe0ff */
[----:B------:R-:W-:Y:S02]  /*4430*/  UIADD3 UR18, UPT, UPT, UR4, 0x2, URZ ;  /* 0x0000000204127890 */ /* 0x000fe4000fffe0ff */
[----:B------:R-:W-:Y:S02]  /*4440*/  UIADD3 UR14, UPT, UPT, UR4, 0x4, URZ ;  /* 0x00000004040e7890 */ /* 0x000fe4000fffe0ff */
[----:B------:R-:W-:Y:S01]  /*4450*/  UIADD3 UR8, UPT, UPT, UR4, 0x6, URZ ;  /* 0x0000000604087890 */ /* 0x000fe2000fffe0ff */
[----:B------:R-:W-:Y:S01]  /*4460*/  UMOV UR7, 0x40004040 ;  /* 0x4000404000077882 */ /* 0x000fe20000000000 */
[----:B------:R-:W-:Y:S01]  /*4470*/  UMOV UR5, 0x40004040 ;  /* 0x4000404000057882 */ /* 0x000fe20000000000 */
[----:B------:R-:W-:Y:S01]  /*4480*/  UMOV UR21, 0x40004040 ;  /* 0x4000404000157882 */ /* 0x000fe20000000000 */
[----:B------:R2:W-:Y:S01]  /*4490*/  UTCHMMA.2CTA gdesc[UR4], gdesc[UR6], tmem[UR11], tmem[UR40], idesc[UR41], UP2 ;  /* 0x00ff2806040075ea */ /* 0x0005e2000920000b */
[----:B------:R-:W-:Y:S01]  /*44a0*/  UPLOP3.LUT UP2, UPT, UPT, UPT, UPT, 0x80, 0x8 ;  /* 0x000000000008789c */ /* 0x000fe20003f4f070 */
[----:B------:R-:W-:Y:S01]  /*44b0*/  UMOV UR19, 0x40004040 ;  /* 0x4000404000137882 */ /* 0x000fe20000000000 */
[----:B------:R-:W-:Y:S01]  /*44c0*/  UMOV UR17, 0x40004040 ;  /* 0x4000404000117882 */ /* 0x000fe20000000000 */
[----:B------:R2:W-:Y:S01]  /*44d0*/  UTCHMMA.2CTA gdesc[UR18], gdesc[UR20], tmem[UR11], tmem[UR38], idesc[UR39], UPT ;  /* 0x00ff2614120075ea */ /* 0x0005e2000ba0000b */
[----:B------:R-:W-:Y:S01]  /*44e0*/  UMOV UR15, 0x40004040 ;  /* 0x40004040000f7882 */ /* 0x000fe20000000000 */
[----:B------:R-:W-:Y:S01]  /*44f0*/  UMOV UR13, 0x40004040 ;  /* 0x40004040000d7882 */ /* 0x000fe20000000000 */
[----:B------:R-:W-:Y:S01]  /*4500*/  UMOV UR9, 0x40004040 ;  /* 0x4000404000097882 */ /* 0x000fe20000000000 */
[----:B------:R2:W-:Y:S01]  /*4510*/  UTCHMMA.2CTA gdesc[UR14], gdesc[UR16], tmem[UR11], tmem[UR36], idesc[UR37], UPT ;  /* 0x00ff24100e0075ea */ /* 0x0005e2000ba0000b */
[----:B------:R2:W-:Y:S01]  /*4520*/  UTCHMMA.2CTA gdesc[UR8], gdesc[UR12], tmem[UR11], tmem[UR34], idesc[UR35], UPT ;  /* 0x00ff220c080075ea */ /* 0x0005e2000ba0000b */
[----:B------:R2:W-:Y:S01]  /*4530*/  UTCBAR.2CTA.MULTICAST [UR25], URZ, UR28 ;  /* 0x000000ff190073e9 */ /* 0x0005e2000820081c */
[----:B------:R-:W-:Y:S01]  /*4540*/  UMOV UR10, UR23 ;  /* 0x00000017000a7c82 */ /* 0x000fe20008000000 */
[----:B------:R-:W-:Y:S05]  /*4550*/  BRA.U UP0, `(.L_x_83) ;  /* 0xfffffffd00507547 */ /* 0x000fea000b83ffff */
.L_x_80:
[----:B--2---:R-:W-:Y:S01]  /*4560*/  UIADD3 UR4, UPT, UPT, UR31, 0x140, URZ ;  /* 0x000001401f047890 */ /* 0x004fe2000fffe0ff */
[----:B------:R-:W-:-:S08]  /*4570*/  UMOV UR22, UR27 ;  /* 0x0000001b00167c82 */ /* 0x000fd00008000000 */
[----:B------:R2:W-:Y:S01]  /*4580*/  UTCBAR.2CTA.MULTICAST [UR4], URZ, UR42 ;  /* 0x000000ff040073e9 */ /* 0x0005e2000820082a */
[----:B------:R-:W-:Y:S02]  /*4590*/  NOP ;  /* 0x0000000000007918 */ /* 0x000fe40000000000 */
.L_x_78:
[----:B--2---:R-:W-:Y:S01]  /*45a0*/  UIADD3 UR4, UPT, UPT, UR32, 0x1, URZ ;  /* 0x0000000120047890 */ /* 0x004fe2000fffe0ff */
[----:B------:R-:W-:-:S03]  /*45b0*/  ISETP.NE.AND P0, PT, R8, 0x2, PT ;  /* 0x000000020800780c */ /* 0x000fc60003f05270 */
[----:B------:R-:W-:Y:S01]  /*45c0*/  UISETP.NE.AND UP0, UPT, UR4, 0x4, UPT ;  /* 0x000000040400788c */ /* 0x000fe2000bf05270 */
[----:B-1----:R-:W-:Y:S02]  /*45d0*/  SEL R0, RZ, 0x1, P0 ;  /* 0x00000001ff007807 */ /* 0x002fe40000000000 */
[----:B------:R-:W-:Y:S01]  /*45e0*/  SEL R8, R8, RZ, P0 ;  /* 0x000000ff08087207 */ /* 0x000fe20000000000 */
[----:B------:R-:W-:Y:S01]  /*45f0*/  USEL UR5, URZ, 0x1, UP0 ;  /* 0x00000001ff057887 */ /* 0x000fe20008000000 */
[----:B------:R-:W-:Y:S01]  /*4600*/  LOP3.LUT R3, R3, R0, RZ, 0x3c, !PT ;  /* 0x0000000003037212 */ /* 0x000fe200078e3cff */
[----:B------:R-:W-:-:S04]  /*4610*/  USEL UR32, UR4, URZ, UP0 ;  /* 0x000000ff04207287 */ /* 0x000fc80008000000 */
[----:B------:R-:W-:Y:S01]  /*4620*/  LOP3.LUT R9, R9, UR5, RZ, 0x3c, !PT ;  /* 0x0000000509097c12 */ /* 0x000fe2000f8e3cff */
[----:B------:R-:W-:Y:S07]  /*4630*/  @P1 BRA `(.L_x_84) ;  /* 0xfffffff800881947 */ /* 0x000fee000383ffff */
[----:B------:R-:W1:Y:S01]  /*4640*/  S2UR UR8, SR_CgaCtaId ;  /* 0x00000000000879c3 */ /* 0x000e620000008800 */
[----:B------:R-:W-:Y:S01]  /*4650*/  ELECT P0, URZ, PT ;  /* 0x0000000000ff782f */ /* 0x000fe20003800000 */
[----:B------:R-:W-:Y:S01]  /*4660*/  HFMA2 R0, -RZ, RZ, 0, 5.9604644775390625e-08 ;  /* 0x00000001ff007431 */ /* 0x000fe200000001ff */
[----:B------:R-:W-:-:S05]  /*4670*/  UMOV UR4, 0x40 ;  /* 0x0000004000047882 */ /* 0x000fca0000000000 */
[----:B------:R-:W-:Y:S01]  /*4680*/  UVIRTCOUNT.DEALLOC.SMPOOL 0x80 ;  /* 0x000000800000784c */ /* 0x000fe20000000000 */
[----:B------:R-:W-:Y:S02]  /*4690*/  UISETP.NE.AND UP1, UPT, UR48, URZ, UPT ;  /* 0x000000ff3000728c */ /* 0x000fe4000bf25270 */
[----:B-1----:R-:W-:-:S09]  /*46a0*/  ULEA UR8, UR8, UR4, 0x18 ;  /* 0x0000000408087291 */ /* 0x002fd2000f8ec0ff */
[----:B------:R1:W-:Y:S01]  /*46b0*/  @P0 STS.U8 [UR8+0x1c], R0 ;  /* 0x00001c00ff000988 */ /* 0x0003e20008000008 */
[----:B------:R-:W-:Y:S05]  /*46c0*/  BRA.U UP1, `(.L_x_85) ;  /* 0x0000000101a07547 */ /* 0x000fea000b800000 */
[----:B------:R-:W-:Y:S01]  /*46d0*/  UIADD3 UR7, UPT, UPT, UR26, 0x160, URZ ;  /* 0x000001601a077890 */ /* 0x000fe2000fffe0ff */
[----:B------:R-:W-:-:S03]  /*46e0*/  SHF.L.U32 R2, R9, 0x1f, RZ ;  /* 0x0000001f09027819 */ /* 0x000fc600000006ff */
[----:B------:R-:W-:-:S09]  /*46f0*/  ULEA UR4, UR32, UR7, 0x3 ;  /* 0x0000000720047291 */ /* 0x000fd2000f8e18ff */
[----:B------:R-:W2:Y:S02]  /*4700*/  SYNCS.PHASECHK.TRANS64.TRYWAIT P0, [UR4], R2 ;  /* 0x00000002ff0075a7 */ /* 0x000ea40008001104 */
[----:B--2---:R-:W-:Y:S05]  /*4710*/  @!P0 BRA `(.L_x_86) ;  /* 0x00000058000c8947 */ /* 0x004fea0003800000 */
.L_x_200:
        /* <DEDUP_REMOVED lines=9> */
.L_x_202:
        /* <DEDUP_REMOVED lines=9> */
.L_x_204:
[----:B------:R-:W-:-:S04]  /*4840*/  UIADD3 UR4, UPT, UPT, UR4, 0x1, URZ ;  /* 0x0000000104047890 */ /* 0x000fc8000fffe0ff */
[----:B------:R-:W-:-:S04]  /*4850*/  UISETP.NE.AND UP0, UPT, UR4, 0x4, UPT ;  /* 0x000000040400788c */ /* 0x000fc8000bf05270 */
[----:B------:R-:W-:Y:S02]  /*4860*/  USEL UR5, URZ, 0x1, UP0 ;  /* 0x00000001ff057887 */ /* 0x000fe40008000000 */
[----:B------:R-:W-:-:S04]  /*4870*/  USEL UR4, UR4, URZ, UP0 ;  /* 0x000000ff04047287 */ /* 0x000fc80008000000 */
[----:B------:R-:W-:Y:S01]  /*4880*/  ULEA UR4, UR4, UR7, 0x3 ;  /* 0x0000000704047291 */ /* 0x000fe2000f8e18ff */
[----:B------:R-:W-:-:S04]  /*4890*/  LOP3.LUT R2, R2, UR5, RZ, 0x3c, !PT ;  /* 0x0000000502027c12 */ /* 0x000fc8000f8e3cff */
[----:B------:R-:W-:Y:S01]  /*48a0*/  SHF.L.U32 R2, R2, 0x1f, RZ ;  /* 0x0000001f02027819 */ /* 0x000fe200000006ff */
[----:B-1----:R-:W-:-:S04]  /*48b0*/  IMAD.U32 R0, RZ, RZ, UR4 ;  /* 0x00000004ff007e24 */ /* 0x002fc8000f8e00ff */
[----:B------:R1:W2:Y:S03]  /*48c0*/  SYNCS.PHASECHK.TRANS64.TRYWAIT P0, [R0+URZ], R2 ;  /* 0x00000002000075a7 */ /* 0x0002a600080011ff */
[----:B--2---:R-:W-:Y:S05]  /*48d0*/  @!P0 NANOSLEEP.SYNCS 0x989680 ;  /* 0x009896800000895d */ /* 0x004fea0003900000 */
[----:B------:R-:W2:Y:S02]  /*48e0*/  @!P0 SYNCS.PHASECHK.TRANS64 P0, [R0+URZ], R2 ;  /* 0x00000002000085a7 */ /* 0x000ea400080010ff */
[----:B--2---:R-:W-:Y:S05]  /*48f0*/  @P0 BRA `(.L_x_89) ;  /* 0x0000000000200947 */ /* 0x004fea0003800000 */
.L_x_90:
[----:B--2---:R2:W4:Y:S02]  /*4900*/  SYNCS.PHASECHK.TRANS64.TRYWAIT P0, [R0+URZ], R2 ;  /* 0x00000002000075a7 */ /* 0x00452400080011ff */
[----:B----4-:R-:W-:Y:S05]  /*4910*/  @!P0 NANOSLEEP.SYNCS 0x989680 ;  /* 0x009896800000895d */ /* 0x010fea0003900000 */
[----:B------:R-:W4:Y:S02]  /*4920*/  @!P0 SYNCS.PHASECHK.TRANS64 P0, [R0+URZ], R2 ;  /* 0x00000002000085a7 */ /* 0x000f2400080010ff */
[----:B----4-:R-:W-:Y:S05]  /*4930*/  @!P0 BRA `(.L_x_90) ;  /* 0xfffffffc00f08947 */ /* 0x010fea000383ffff */
[----:B------:R-:W-:Y:S05]  /*4940*/  BRA `(.L_x_89) ;  /* 0x00000000000c7947 */ /* 0x000fea0003800000 */
.L_x_85:
[----:B------:R-:W-:-:S04]  /*4950*/  UIADD3 UR4, UPT, UPT, UR26, 0x1a0, URZ ;  /* 0x000001a01a047890 */ /* 0x000fc8000fffe0ff */
[----:B------:R-:W-:-:S09]  /*4960*/  UPRMT UR4, UR49, 0x654, UR4 ;  /* 0x0000065431047896 */ /* 0x000fd20008000004 */
[----:B------:R-:W-:Y:S03]  /*4970*/  SYNCS.ARRIVE.TRANS64.RED.A1T0 RZ, [UR4], RZ ;  /* 0x000000ffffff79a7 */ /* 0x000fe60008100404 */
.L_x_89:
[----:B-12---:R-:W-:Y:S01]  /*4980*/  SHF.L.U32 R2, RZ, 0x1f, RZ ;  /* 0x0000001fff027819 */ /* 0x006fe200000006ff */
[----:B------:R-:W-:Y:S01]  /*4990*/  UIADD3 UR4, UPT, UPT, UR26, 0x1a0, URZ ;  /* 0x000001a01a047890 */ /* 0x000fe2000fffe0ff */
[----:B------:R-:W-:Y:S02]  /*49a0*/  PLOP3.LUT P0, PT, PT, PT, UP1, 0x80, 0x8 ;  /* 0x000000000008781c */ /* 0x000fe40003f0f018 */
[----:B------:R-:W1:Y:S02]  /*49b0*/  SYNCS.PHASECHK.TRANS64.TRYWAIT P1, [UR26+0x1a0], R2 ;  /* 0x0001a002ff0075a7 */ /* 0x000e64000802111a */
[----:B-1----:R-:W-:Y:S09]  /*49c0*/  @!P1 BRA `(.L_x_91) ;  /* 0x0000005400a89947 */ /* 0x002ff20003800000 */
.L_x_206:
[----:B------:R-:W-:Y:S01]  /*49d0*/  @!UP1 UPRMT UR4, UR49, 0x654, UR4 ;  /* 0x0000065431049896 */ /* 0x000fe20008000004 */
[----:B------:R-:W-:Y:S01]  /*49e0*/  UMOV UR5, 0xffff ;  /* 0x0000ffff00057882 */ /* 0x000fe20000000000 */
[----:B------:R-:W-:-:S07]  /*49f0*/  UMOV UR6, 0x1 ;  /* 0x0000000100067882 */ /* 0x000fce0000000000 */
[----:B------:R-:W-:Y:S01]  /*4a00*/  @!P0 SYNCS.ARRIVE.TRANS64.RED.A1T0 RZ, [UR4], RZ ;  /* 0x000000ffffff89a7 */ /* 0x000fe20008100404 */
[----:B------:R-:W-:Y:S01]  /*4a10*/  NOP ;  /* 0x0000000000007918 */ /* 0x000fe20000000000 */
[----:B-1----:R-:W1:Y:S01]  /*4a20*/  LDS R0, [UR8+0x14] ;  /* 0x00001408ff007984 */ /* 0x002e620008000800 */
[----:B------:R-:W-:-:S04]  /*4a30*/  ULOP3.LUT UR4, UR44, 0xffff, URZ, 0xc0, !UPT ;  /* 0x0000ffff2c047892 */ /* 0x000fc8000f8ec0ff */
[----:B------:R-:W-:-:S04]  /*4a40*/  USHF.R.U32.HI UR4, URZ, 0x5, UR4 ;  /* 0x00000005ff047899 */ /* 0x000fc80008011604 */
[----:B------:R-:W-:Y:S02]  /*4a50*/  USHF.L.U32 UR5, UR5, UR4, URZ ;  /* 0x0000000405057299 */ /* 0x000fe400080006ff */
[----:B------:R-:W-:-:S04]  /*4a60*/  USHF.L.U32 UR4, UR6, UR4, URZ ;  /* 0x0000000406047299 */ /* 0x000fc800080006ff */
[----:B-1----:R-:W-:-:S04]  /*4a70*/  LOP3.LUT R0, R0, UR5, RZ, 0xc0, !PT ;  /* 0x0000000500007c12 */ /* 0x002fc8000f8ec0ff */
[----:B------:R-:W-:-:S13]  /*4a80*/  ISETP.NE.AND P0, PT, R0, UR5, PT ;  /* 0x0000000500007c0c */ /* 0x000fda000bf05270 */
[----:B------:R-:W-:Y:S05]  /*4a90*/  @P0 BRA `(.L_x_92) ;  /* 0x0000000000580947 */ /* 0x000fea0003800000 */
[----:B------:R-:W1:Y:S02]  /*4aa0*/  LDS R0, [UR8+0x18] ;  /* 0x00001808ff007984 */ /* 0x000e640008000800 */
[----:B-1----:R-:W-:-:S04]  /*4ab0*/  LOP3.LUT R0, R0, UR4, RZ, 0xc0, !PT ;  /* 0x0000000400007c12 */ /* 0x002fc8000f8ec0ff */
[----:B------:R-:W-:-:S13]  /*4ac0*/  ISETP.NE.AND P0, PT, R0, UR4, PT ;  /* 0x0000000400007c0c */ /* 0x000fda000bf05270 */
[----:B------:R-:W-:Y:S05]  /*4ad0*/  @P0 BRA `(.L_x_93) ;  /* 0x00000000003c0947 */ /* 0x000fea0003800000 */
[----:B------:R-:W1:Y:S01]  /*4ae0*/  S2R R2, SR_LANEID ;  /* 0x0000000000027919 */ /* 0x000e620000000000 */
[----:B------:R-:W-:-:S06]  /*4af0*/  ULOP3.LUT UR5, URZ, UR5, URZ, 0x33, !UPT ;  /* 0x00000005ff057292 */ /* 0x000fcc000f8e33ff */
[----:B------:R-:W-:-:S04]  /*4b00*/  IMAD.U32 R0, RZ, RZ, UR5 ;  /* 0x00000005ff007e24 */ /* 0x000fc8000f8e00ff */
[----:B------:R2:W4:Y:S02]  /*4b10*/  REDUX UR7, R0 ;  /* 0x00000000000773c4 */ /* 0x0005240000000000 */
[----:B------:R1:W-:Y:S01]  /*4b20*/  UTCATOMSWS.AND URZ, UR5 ;  /* 0x0000000500ff79e3 */ /* 0x0003e20008000000 */
[----:B--2---:R-:W-:Y:S01]  /*4b30*/  LOP3.LUT R0, RZ, UR4, RZ, 0x33, !PT ;  /* 0x00000004ff007c12 */ /* 0x004fe2000f8e33ff */
[----:B------:R-:W-:Y:S02]  /*4b40*/  VOTEU.ANY UR4, UPT, PT ;  /* 0x0000000000047886 */ /* 0x000fe400038e0100 */
[----:B------:R-:W-:Y:S02]  /*4b50*/  UFLO.U32 UR4, UR4 ;  /* 0x00000004000472bd */ /* 0x000fe400080e0000 */
[----:B------:R-:W2:Y:S04]  /*4b60*/  REDUX UR6, R0 ;  /* 0x00000000000673c4 */ /* 0x000ea80000000000 */
[----:B-1----:R-:W-:-:S02]  /*4b70*/  ISETP.EQ.U32.AND P0, PT, R2, UR4, PT ;  /* 0x0000000402007c0c */ /* 0x002fc4000bf02070 */
[----:B----4-:R-:W-:-:S11]  /*4b80*/  MOV R2, UR7 ;  /* 0x0000000700027c02 */ /* 0x010fd60008000f00 */
[----:B------:R1:W-:Y:S01]  /*4b90*/  @P0 ATOMS.AND RZ, [UR8+0x14], R2 ;  /* 0x00001402ffff098c */ /* 0x0003e2000a800008 */
[----:B--2---:R-:W-:-:S05]  /*4ba0*/  IMAD.U32 R0, RZ, RZ, UR6 ;  /* 0x00000006ff007e24 */ /* 0x004fca000f8e00ff */
[----:B------:R1:W-:Y:S01]  /*4bb0*/  @P0 ATOMS.AND RZ, [UR8+0x18], R0 ;  /* 0x00001800ffff098c */ /* 0x0003e2000a800008 */
[----:B------:R-:W-:Y:S05]  /*4bc0*/  BRA `(.L_x_94) ;  /* 0x0000000000147947 */ /* 0x000fea0003800000 */
.L_x_93:
[----:B------:R-:W-:Y:S02]  /*4bd0*/  MOV R2, 0x4bf0 ;  /* 0x00004bf000027802 */ /* 0x000fe40000000f00 */
[----:B---3-5:R-:W-:Y:S05]  /*4be0*/  CALL.REL.NOINC `($__internal_0_$__cuda_sm10x_tcgen05_guardrail_trap_col_being_dealloced_not_returned_by_alloc) ;  /* 0x0000005800887944 */ /* 0x028fea0003c00000 */
[----:B------:R-:W-:Y:S05]  /*4bf0*/  BRA `(.L_x_94) ;  /* 0x0000000000087947 */ /* 0x000fea0003800000 */
.L_x_92:
[----:B------:R-:W-:Y:S02]  /*4c00*/  MOV R2, 0x4c20 ;  /* 0x00004c2000027802 */ /* 0x000fe40000000f00 */
[----:B---3-5:R-:W-:Y:S05]  /*4c10*/  CALL.REL.NOINC `($__internal_2_$__cuda_sm10x_tcgen05_guardrail_trap_unallocated_columns_being_dealloced) ;  /* 0x0000005800947944 */ /* 0x028fea0003c00000 */
.L_x_94:
[----:B------:R-:W-:Y:S01]  /*4c20*/  NOP ;  /* 0x0000000000007918 */ /* 0x000fe20000000000 */
[----:B------:R-:W-:Y:S05]  /*4c30*/  EXIT ;  /* 0x000000000000794d */ /* 0x000fea0003800000 */
.L_x_65:
[----:B------:R-:W-:-:S09]  /*4c40*/  UISETP.NE.OR UP0, UPT, UR25, 0x3, !UP5 ;  /* 0x000000031900788c */ /* 0x000fd2000ef05670 */
[----:B------:R-:W-:Y:S05]  /*4c50*/  BRA.U UP0, `(.L_x_95) ;  /* 0x0000001100b87547 */ /* 0x000fea000b800000 */
[----:B------:R-:W2:Y:S01]  /*4c60*/  LDCU UR31, c[0x0][0x370] ;  /* 0x00006e00ff1f77ac */ /* 0x000ea20008000800 */
[----:B------:R-:W3:Y:S01]  /*4c70*/  LDC.64 R16, c[0x0][0x348] ;  /* 0x0000d200ff107b82 */ /* 0x000ee20000000a00 */
[----:B------:R-:W-:Y:S02]  /*4c80*/  HFMA2 R13, -RZ, RZ, 0, 0 ;  /* 0x00000000ff0d7431 */ /* 0x000fe400000001ff */
[----:B------:R-:W-:Y:S01]  /*4c90*/  IMAD.MOV.U32 R15, RZ, RZ, 0x1 ;  /* 0x00000001ff0f7424 */ /* 0x000fe200078e00ff */
[----:B------:R-:W2:Y:S01]  /*4ca0*/  LDCU.128 UR48, c[0x0][0xb10] ;  /* 0x00016200ff3077ac */ /* 0x000ea20008000c00 */
[----:B------:R-:W-:Y:S01]  /*4cb0*/  IMAD.MOV.U32 R14, RZ, RZ, RZ ;  /* 0x000000ffff0e7224 */ /* 0x000fe200078e00ff */
[----:B------:R-:W-:Y:S01]  /*4cc0*/  MOV R7, 0x1000 ;  /* 0x0000100000077802 */ /* 0x000fe20000000f00 */
[----:B------:R-:W4:Y:S01]  /*4cd0*/  LDCU UR30, c[0x0][0x374] ;  /* 0x00006e80ff1e77ac */ /* 0x000f220008000800 */
[----:B------:R-:W1:Y:S01]  /*4ce0*/  LDC.64 R2, c[0x0][0x888] ;  /* 0x00022200ff027b82 */ /* 0x000e620000000a00 */
[----:B------:R-:W4:Y:S01]  /*4cf0*/  LDCU UR15, c[0x0][0xb0c] ;  /* 0x00016180ff0f77ac */ /* 0x000f220008000800 */
[----:B------:R-:W3:Y:S06]  /*4d00*/  LDCU UR52, c[0x0][0xb20] ;  /* 0x00016400ff3477ac */ /* 0x000eec0008000800 */
[----:B------:R-:W1:Y:S01]  /*4d10*/  LDC.64 R4, c[0x0][0x890] ;  /* 0x00022400ff047b82 */ /* 0x000e620000000a00 */
[----:B------:R-:W3:Y:S01]  /*4d20*/  LDCU UR4, c[0x0][0xb30] ;  /* 0x00016600ff0477ac */ /* 0x000ee20008000800 */
[----:B------:R-:W-:Y:S01]  /*4d30*/  UMOV UR21, 0x400 ;  /* 0x0000040000157882 */ /* 0x000fe20000000000 */
[----:B--2---:R-:W-:-:S02]  /*4d40*/  UIMAD.WIDE.U32 UR6, UR31, UR48, URZ ;  /* 0x000000301f0672a5 */ /* 0x004fc4000f8e00ff */
[----:B----4-:R-:W-:Y:S02]  /*4d50*/  UIMAD.WIDE.U32 UR8, UR30, UR51, URZ ;  /* 0x000000331e0872a5 */ /* 0x010fe4000f8e00ff */
[----:B------:R-:W-:Y:S02]  /*4d60*/  ULEA UR21, UR47, UR21, 0x18 ;  /* 0x000000152f157291 */ /* 0x000fe4000f8ec0ff */
[----:B------:R-:W-:Y:S02]  /*4d70*/  UPLOP3.LUT UP2, UPT, UPT, UPT, UPT, 0x40, 0x4 ;  /* 0x000000000004789c */ /* 0x000fe40003f4e870 */
[----:B------:R-:W-:Y:S01]  /*4d80*/  UIADD3 UR37, UPT, UPT, UR21, 0xe8, URZ ;  /* 0x000000e815257890 */ /* 0x000fe2000fffe0ff */
[----:B------:R-:W-:Y:S01]  /*4d90*/  UMOV UR6, UR7 ;  /* 0x0000000700067c82 */ /* 0x000fe20008000000 */
[----:B------:R-:W-:Y:S01]  /*4da0*/  UMOV UR38, UR9 ;  /* 0x0000000900267c82 */ /* 0x000fe20008000000 */
[----:B------:R-:W-:Y:S02]  /*4db0*/  UISETP.GE.AND UP0, UPT, UR45, 0x1, UPT ;  /* 0x000000012d00788c */ /* 0x000fe4000bf06270 */
[----:B------:R-:W-:Y:S01]  /*4dc0*/  UISETP.NE.AND UP4, UPT, UR45, 0x1, UPT ;  /* 0x000000012d00788c */ /* 0x000fe2000bf85270 */
[----:B------:R-:W2:Y:S01]  /*4dd0*/  LDCU.64 UR22, c[0x0][0xb28] ;  /* 0x00016500ff1677ac */ /* 0x000ea20008000a00 */
[----:B------:R-:W-:-:S02]  /*4de0*/  UISETP.NE.AND UP6, UPT, UR15, 0x1, UPT ;  /* 0x000000010f00788c */ /* 0x000fc4000bfc5270 */
[----:B------:R-:W-:Y:S02]  /*4df0*/  UISETP.NE.AND UP5, UPT, UR50, 0x1, UPT ;  /* 0x000000013200788c */ /* 0x000fe4000bfa5270 */
[----:B------:R-:W-:Y:S02]  /*4e00*/  UIADD3 UR41, UPT, UPT, UR21, 0xd0, URZ ;  /* 0x000000d015297890 */ /* 0x000fe4000fffe0ff */
[----:B------:R-:W-:Y:S02]  /*4e10*/  UIADD3 UR33, UPT, UPT, UR21, 0xd8, URZ ;  /* 0x000000d815217890 */ /* 0x000fe4000fffe0ff */
[----:B------:R-:W-:Y:S02]  /*4e20*/  UIADD3 UR25, UPT, UPT, UR21, 0xe0, URZ ;  /* 0x000000e015197890 */ /* 0x000fe4000fffe0ff */
[----:B------:R-:W-:Y:S02]  /*4e30*/  UPRMT UR37, UR47, 0x654, UR37 ;  /* 0x000006542f257896 */ /* 0x000fe40008000025 */
[----:B------:R-:W-:-:S02]  /*4e40*/  USHF.R.U32.HI UR39, URZ, UR49, UR6 ;  /* 0x00000031ff277299 */ /* 0x000fc40008011606 */
[----:B---3--:R-:W-:Y:S02]  /*4e50*/  USHF.R.U32.HI UR38, URZ, UR52, UR38 ;  /* 0x00000034ff267299 */ /* 0x008fe40008011626 */
[----:B------:R-:W-:-:S11]  /*4e60*/  UISETP.NE.AND UP3, UPT, UR4, 0x1, UPT ;  /* 0x000000010400788c */ /* 0x000fd6000bf65270 */
.L_x_106:
[C---:B------:R-:W-:Y:S02]  /*4e70*/  LEA R12, R14.reuse, UR21, 0x3 ;  /* 0x000000150e0c7c11 */ /* 0x040fe4000f8e18ff */
[----:B------:R-:W-:Y:S02]  /*4e80*/  SHF.L.U32 R0, R13, 0x1f, RZ ;  /* 0x0000001f0d007819 */ /* 0x000fe400000006ff */
[----:B------:R-:W-:Y:S02]  /*4e90*/  LEA R8, R14, UR21, 0x4 ;  /* 0x000000150e087c11 */ /* 0x000fe4000f8e20ff */
[----:B---3--:R-:W3:Y:S02]  /*4ea0*/  SYNCS.PHASECHK.TRANS64.TRYWAIT P0, [R12+URZ+0x120], R0 ;  /* 0x000120000c0075a7 */ /* 0x008ee400080011ff */
[----:B---3--:R-:W-:Y:S05]  /*4eb0*/  @!P0 BRA `(.L_x_96) ;  /* 0x0000005000848947 */ /* 0x008fea0003800000 */
.L_x_207:
[----:B------:R-:W4:Y:S01]  /*4ec0*/  LDS.128 R8, [R8+0x1b0] ;  /* 0x0001b00008087984 */ /* 0x000f220000000c00 */
[----:B------:R-:W-:Y:S01]  /*4ed0*/  UISETP.GE.AND UP0, UPT, UR45, 0x1, UPT ;  /* 0x000000012d00788c */ /* 0x000fe2000bf06270 */
[----:B------:R-:W-:Y:S01]  /*4ee0*/  @!PT LDS RZ, [RZ] ;  /* 0x00000000fffff984 */ /* 0x000fe20000000800 */
[----:B------:R-:W-:Y:S01]  /*4ef0*/  @!PT LDS RZ, [RZ] ;  /* 0x00000000fffff984 */ /* 0x000fe20000000800 */
[----:B------:R-:W-:Y:S01]  /*4f00*/  @!PT LDS RZ, [RZ] ;  /* 0x00000000fffff984 */ /* 0x000fe20000000800 */
[----:B------:R-:W-:Y:S01]  /*4f10*/  @!PT LDS RZ, [RZ] ;  /* 0x00000000fffff984 */ /* 0x000fe20000000800 */
[----:B------:R1:W-:Y:S06]  /*4f20*/  MEMBAR.ALL.CTA ;  /* 0x0000000000007992 */ /* 0x0003ec0000008000 */
[----:B-1----:R-:W1:Y:S01]  /*4f30*/  FENCE.VIEW.ASYNC.S ;  /* 0x00000000000073c6 */ /* 0x002e620000000000 */
[----:B----4-:R-:W-:Y:S11]  /*4f40*/  LOP3.LUT P0, RZ, R10, 0x1, RZ, 0xc0, !PT ;  /* 0x000000010aff7812 */ /* 0x010ff6000780c0ff */
[----:B------:R-:W-:Y:S02]  /*4f50*/  @!UPT UIADD3 URZ, UPT, UPT, URZ, URZ, URZ ;  /* 0x000000fffffff290 */ /* 0x000fe4000fffe0ff */
[----:B-1----:R-:W-:Y:S01]  /*4f60*/  VOTEU.ANY UP1, P0 ;  /* 0x0000000000ff7886 */ /* 0x002fe20000020100 */
[----:B------:R-:W-:Y:S11]  /*4f70*/  PLOP3.LUT P0, PT, PT, PT, UP1, 0x80, 0x8 ;  /* 0x000000000008781c */ /* 0x000ff60003f0f018 */
[----:B------:R-:W-:Y:S02]  /*4f80*/  @!UPT UIADD3 URZ, UPT, UPT, URZ, URZ, URZ ;  /* 0x000000fffffff290 */ /* 0x000fe4000fffe0ff */
[----:B---3--:R-:W-:Y:S02]  /*4f90*/  @P0 SHF.R.U32.HI R0, RZ, 0x10, R9 ;  /* 0x00000010ff000819 */ /* 0x008fe40000011609 */
[----:B------:R-:W-:Y:S02]  /*4fa0*/  @P0 MOV R6, R8 ;  /* 0x0000000800060202 */ /* 0x000fe40000000f00 */
[----:B------:R-:W-:Y:S01]  /*4fb0*/  @P0 R2UR UR4, R0 ;  /* 0x00000000000402ca */ /* 0x000fe200000e0000 */
[----:B------:R-:W-:Y:S01]  /*4fc0*/  VIADD R0, R12, 0x130 ;  /* 0x000001300c007836 */ /* 0x000fe20000000000 */
[----:B------:R-:W-:Y:S02]  /*4fd0*/  @P0 LOP3.LUT R8, R9, 0xffff, RZ, 0xc0, !PT ;  /* 0x0000ffff09080812 */ /* 0x000fe400078ec0ff */
[----:B------:R-:W-:Y:S02]  /*4fe0*/  @P0 R2UR UR6, R6 ;  /* 0x00000000060602ca */ /* 0x000fe400000e0000 */
[----:B------:R-:W-:Y:S02]  /*4ff0*/  PRMT R0, RZ, 0x654, R0 ;  /* 0x00000654ff007816 */ /* 0x000fe40000000000 */
[----:B------:R-:W-:Y:S02]  /*5000*/  @P0 R2UR UR5, R8 ;  /* 0x00000000080502ca */ /* 0x000fe400000e0000 */
[----:B------:R1:W-:Y:S03]  /*5010*/  SYNCS.ARRIVE.TRANS64.RED.A1T0 RZ, [R0+URZ], RZ ;  /* 0x000000ff00ff79a7 */ /* 0x0003e600081004ff */
[----:B------:R-:W-:Y:S04]  /*5020*/  @UP1 UMOV UR29, UR4 ;  /* 0x00000004001d1c82 */ /* 0x000fe80008000000 */
[----:B------:R-:W-:Y:S04]  /*5030*/  @UP1 UMOV UR14, UR6 ;  /* 0x00000006000e1c82 */ /* 0x000fe80008000000 */
[----:B------:R-:W-:Y:S01]  /*5040*/  @UP1 UMOV UR13, UR5 ;  /* 0x00000005000d1c82 */ /* 0x000fe20008000000 */
[----:B------:R-:W-:Y:S05]  /*5050*/  BRA.U !UP0, `(.L_x_97) ;  /* 0x0000000108a47547 */ /* 0x000fea000b800000 */
[----:B------:R-:W-:Y:S02]  /*5060*/  UIMAD.WIDE.U32 UR16, UR13, UR51, URZ ;  /* 0x000000330d1072a5 */ /* 0x000fe4000f8e00ff */
[----:B------:R-:W-:Y:S02]  /*5070*/  UIMAD.WIDE.U32 UR18, UR14, UR48, URZ ;  /* 0x000000300e1272a5 */ /* 0x000fe4000f8e00ff */
[----:B------:R-:W-:Y:S02]  /*5080*/  USEL UR4, UR30, UR38, !UP5 ;  /* 0x000000261e047287 */ /* 0x000fe4000e800000 */
[----:B------:R-:W-:Y:S02]  /*5090*/  USEL UR7, UR31, UR39, !UP6 ;  /* 0x000000271f077287 */ /* 0x000fe4000f000000 */
[----:B--2---:R-:W-:Y:S02]  /*50a0*/  UIMAD.WIDE.U32 UR8, UR4, UR22, URZ ;  /* 0x00000016040872a5 */ /* 0x004fe4000f8e00ff */
[----:B------:R-:W-:Y:S01]  /*50b0*/  UIMAD.WIDE.U32 UR10, UR7, UR22, URZ ;  /* 0x00000016070a72a5 */ /* 0x000fe2000f8e00ff */
[----:B------:R-:W-:Y:S02]  /*50c0*/  UMOV UR5, UR17 ;  /* 0x0000001100057c82 */ /* 0x000fe40008000000 */
[----:B------:R-:W-:Y:S03]  /*50d0*/  USHF.R.U32.HI UR6, URZ, UR52, UR5 ;  /* 0x00000034ff067299 */ /* 0x000fe60008011605 */
[----:B------:R-:W-:Y:S01]  /*50e0*/  UMOV UR5, UR19 ;  /* 0x0000001300057c82 */ /* 0x000fe20008000000 */
[----:B------:R-:W-:Y:S02]  /*50f0*/  USEL UR6, UR13, UR6, !UP5 ;  /* 0x000000060d067287 */ /* 0x000fe4000e800000 */
[----:B------:R-:W-:Y:S03]  /*5100*/  USHF.R.U32.HI UR12, URZ, UR49, UR5 ;  /* 0x00000031ff0c7299 */ /* 0x000fe60008011605 */
[----:B------:R-:W-:Y:S02]  /*5110*/  UMOV UR5, UR9 ;  /* 0x0000000900057c82 */ /* 0x000fe40008000000 */
[----:B------:R-:W-:Y:S03]  /*5120*/  @UP4 USHF.R.U32.HI UR4, URZ, UR23, UR5 ;  /* 0x00000017ff044299 */ /* 0x000fe60008011605 */
[----:B------:R-:W-:Y:S01]  /*5130*/  UMOV UR5, UR11 ;  /* 0x0000000b00057c82 */ /* 0x000fe20008000000 */
[----:B------:R-:W-:Y:S02]  /*5140*/  UIMAD UR4, UR45, UR4, URZ ;  /* 0x000000042d0472a4 */ /* 0x000fe4000f8e02ff */
[----:B------:R-:W-:Y:S02]  /*5150*/  @UP4 USHF.R.U32.HI UR7, URZ, UR23, UR5 ;  /* 0x00000017ff074299 */ /* 0x000fe40008011605 */
[----:B------:R-:W-:Y:S02]  /*5160*/  UIMAD.WIDE.U32 UR10, UR6, UR22, URZ ;  /* 0x00000016060a72a5 */ /* 0x000fe4000f8e00ff */
[----:B------:R-:W-:Y:S02]  /*5170*/  USEL UR5, UR14, UR12, !UP6 ;  /* 0x0000000c0e057287 */ /* 0x000fe4000f000000 */
[----:B------:R-:W-:Y:S02]  /*5180*/  UIMAD UR8, UR45, UR7, URZ ;  /* 0x000000072d0872a4 */ /* 0x000fe4000f8e02ff */
[----:B------:R-:W-:Y:S03]  /*5190*/  UISETP.GE.AND UP0, UPT, UR6, UR4, UPT ;  /* 0x000000040600728c */ /* 0x000fe6000bf06270 */
[----:B------:R-:W-:Y:S01]  /*51a0*/  UMOV UR4, UR11 ;  /* 0x0000000b00047c82 */ /* 0x000fe20008000000 */
[----:B------:R-:W-:Y:S02]  /*51b0*/  UISETP.GE.OR UP0, UPT, UR5, UR8, UP0 ;  /* 0x000000080500728c */ /* 0x000fe40008706670 */
[----:B------:R-:W-:Y:S02]  /*51c0*/  USHF.R.U32.HI UR4, URZ, UR23, UR4 ;  /* 0x00000017ff047299 */ /* 0x000fe40008011604 */
[----:B------:R-:W-:Y:S02]  /*51d0*/  UIMAD.WIDE.U32 UR8, UR5, UR22, URZ ;  /* 0x00000016050872a5 */ /* 0x000fe4000f8e00ff */
[----:B------:R-:W-:Y:S04]  /*51e0*/  USEL UR10, UR6, UR4, !UP4 ;  /* 0x00000004060a7287 */ /* 0x000fe8000e000000 */
[----:B------:R-:W-:Y:S01]  /*51f0*/  UIADD3 UR11, UPT, UPT, -UR10, URZ, URZ ;  /* 0x000000ff0a0b7290 */ /* 0x000fe2000fffe1ff */
[----:B------:R-:W-:Y:S02]  /*5200*/  @!UP0 UMOV UR4, UR9 ;  /* 0x0000000900048c82 */ /* 0x000fe40008000000 */
[----:B------:R-:W-:Y:S02]  /*5210*/  @!UP0 USHF.R.U32.HI UR4, URZ, UR23, UR4 ;  /* 0x00000017ff048299 */ /* 0x000fe40008011604 */
[----:B------:R-:W-:Y:S02]  /*5220*/  UIMAD UR8, UR45, UR11, UR6 ;  /* 0x0000000b2d0872a4 */ /* 0x000fe4000f8e0206 */
[----:B------:R-:W-:Y:S04]  /*5230*/  @!UP0 USEL UR4, UR5, UR4, !UP4 ;  /* 0x0000000405048287 */ /* 0x000fe8000e000000 */
[----:B------:R-:W-:Y:S02]  /*5240*/  @!UP0 UIMAD UR7, UR7, UR8, UR4 ;  /* 0x00000008070782a4 */ /* 0x000fe4000f8e0204 */
[----:B------:R-:W-:Y:S02]  /*5250*/  @!UP0 UIADD3 UR9, UPT, UPT, UR10, -UR4, URZ ;  /* 0x800000040a098290 */ /* 0x000fe4000fffe0ff */
[----:B------:R-:W-:Y:S02]  /*5260*/  UIADD3 UR8, UPT, UPT, -UR6, URZ, URZ ;  /* 0x000000ff06087290 */ /* 0x000fe4000fffe1ff */
[----:B------:R-:W-:Y:S02]  /*5270*/  UIADD3 UR4, UPT, UPT, -UR5, URZ, URZ ;  /* 0x000000ff05047290 */ /* 0x000fe4000fffe1ff */
[----:B------:R-:W-:Y:S03]  /*5280*/  @!UP0 UIMAD UR6, UR9, UR45, UR5 ;  /* 0x0000002d090682a4 */ /* 0x000fe6000f8e0205 */
[----:B------:R-:W-:Y:S01]  /*5290*/  @!UP0 UMOV UR5, UR7 ;  /* 0x0000000700058c82 */ /* 0x000fe20008000000 */
[----:B------:R-:W-:Y:S02]  /*52a0*/  UIMAD UR7, UR15, UR4, UR14 ;  /* 0x000000040f0772a4 */ /* 0x000fe4000f8e020e */
[----:B------:R-:W-:Y:S02]  /*52b0*/  UIMAD UR4, UR50, UR8, UR13 ;  /* 0x00000008320472a4 */ /* 0x000fe4000f8e020d */
[----:B------:R-:W-:Y:S02]  /*52c0*/  UIMAD UR14, UR5, UR15, UR7 ;  /* 0x0000000f050e72a4 */ /* 0x000fe4000f8e0207 */
[----:B------:R-:W-:Y:S11]  /*52d0*/  UIMAD UR13, UR6, UR50, UR4 ;  /* 0x00000032060d72a4 */ /* 0x000ff6000f8e0204 */
[----:B------:R-:W-:Y:S01]  /*52e0*/  @!UPT UIADD3 URZ, UPT, UPT, URZ, URZ, URZ ;  /* 0x000000fffffff290 */ /* 0x000fe2000fffe0ff */
.L_x_97:
[----:B------:R-:W3:Y:S01]  /*52f0*/  @!UP3 LDCU.128 UR8, c[0x0][0xb10] ;  /* 0x00016200ff08b7ac */ /* 0x000ee20008000c00 */
[C---:B------:R-:W-:Y:S02]  /*5300*/  ISETP.NE.U32.AND P1, PT, R4.reuse, RZ, PT ;  /* 0x000000ff0400720c */ /* 0x040fe40003f25070 */
[----:B------:R-:W-:Y:S02]  /*5310*/  ISETP.NE.U32.AND P0, PT, R4, RZ, PT ;  /* 0x000000ff0400720c */ /* 0x000fe40003f05070 */
[C---:B------:R-:W-:Y:S02]  /*5320*/  ISETP.NE.AND.EX P1, PT, R5.reuse, RZ, PT, P1 ;  /* 0x000000ff0500720c */ /* 0x040fe40003f25310 */
[----:B------:R-:W-:Y:S01]  /*5330*/  ISETP.NE.AND.EX P0, PT, R5, RZ, PT, P0 ;  /* 0x000000ff0500720c */ /* 0x000fe20003f05300 */
[----:B------:R-:W4:Y:S01]  /*5340*/  @!UP3 LDCU UR5, c[0x0][0xb0c] ;  /* 0x00016180ff05b7ac */ /* 0x000f220008000800 */
[----:B------:R-:W-:Y:S01]  /*5350*/  SHF.L.U32 R9, R15, 0x1f, RZ ;  /* 0x0000001f0f097819 */ /* 0x000fe200000006ff */
[----:B------:R-:W-:Y:S02]  /*5360*/  USHF.L.U32 UR42, UR28, 0x7, URZ ;  /* 0x000000071c2a7899 */ /* 0x000fe400080006ff */
[----:B------:R-:W-:Y:S02]  /*5370*/  USHF.L.U32 UR43, UR20, 0x6, URZ ;  /* 0x00000006142b7899 */ /* 0x000fe400080006ff */
[----:B---3--:R-:W-:Y:S07]  /*5380*/  UIMAD.WIDE.U32 UR6, UR14, UR8, URZ ;  /* 0x000000080e0672a5 */ /* 0x008fee000f8e00ff */
[----:B------:R-:W-:Y:S01]  /*5390*/  @!UP3 UMOV UR4, UR7 ;  /* 0x000000070004bc82 */ /* 0x000fe20008000000 */
[----:B----4-:R-:W-:Y:S02]  /*53a0*/  @!UP3 UISETP.NE.AND UP0, UPT, UR5, 0x1, UPT ;  /* 0x000000010500b88c */ /* 0x010fe4000bf05270 */
[----:B------:R-:W-:Y:S02]  /*53b0*/  @!UP3 USHF.R.U32.HI UR4, URZ, UR9, UR4 ;  /* 0x00000009ff04b299 */ /* 0x000fe40008011604 */
[----:B------:R-:W-:Y:S02]  /*53c0*/  UIMAD.WIDE.U32 UR6, UR13, UR11, URZ ;  /* 0x0000000b0d0672a5 */ /* 0x000fe4000f8e00ff */
[----:B------:R-:W-:Y:S02]  /*53d0*/  @!UP3 USEL UR8, UR14, UR4, !UP0 ;  /* 0x000000040e08b287 */ /* 0x000fe4000c000000 */
[----:B------:R-:W-:Y:S03]  /*53e0*/  @!UP3 UISETP.NE.AND UP0, UPT, UR10, 0x1, UPT ;  /* 0x000000010a00b88c */ /* 0x000fe6000bf05270 */
[----:B------:R-:W-:Y:S02]  /*53f0*/  @!UP3 UMOV UR6, UR7 ;  /* 0x000000070006bc82 */ /* 0x000fe40008000000 */
[----:B------:R-:W3:Y:S02]  /*5400*/  @!UP3 LDCU UR4, c[0x0][0xb20] ;  /* 0x00016400ff04b7ac */ /* 0x000ee40008000800 */
[----:B---3--:R-:W-:Y:S04]  /*5410*/  @!UP3 USHF.R.U32.HI UR6, URZ, UR4, UR6 ;  /* 0x00000004ff06b299 */ /* 0x008fe80008011606 */
[----:B------:R-:W-:Y:S04]  /*5420*/  @!UP3 USEL UR6, UR13, UR6, !UP0 ;  /* 0x000000060d06b287 */ /* 0x000fe8000c000000 */
[----:B------:R-:W-:Y:S02]  /*5430*/  @!UP3 UIADD3 UR4, UPT, UPT, -UR8, UR6, URZ ;  /* 0x000000060804b290 */ /* 0x000fe4000fffe1ff */
[----:B------:R-:W-:Y:S02]  /*5440*/  @!UP3 UIADD3 UR6, UPT, UPT, UR8, -UR6, URZ ;  /* 0x800000060806b290 */ /* 0x000fe4000fffe0ff */
[----:B------:R-:W-:Y:S02]  /*5450*/  @!UP3 UIMAD UR14, UR4, UR5, UR14 ;  /* 0x00000005040eb2a4 */ /* 0x000fe4000f8e020e */
[----:B------:R-:W-:Y:S01]  /*5460*/  @!UP3 UIMAD UR13, UR6, UR10, UR13 ;  /* 0x0000000a060db2a4 */ /* 0x000fe2000f8e020d */
[----:B------:R-:W-:Y:S11]  /*5470*/  BRA.U UP2, `(.L_x_98) ;  /* 0x0000000102107547 */ /* 0x000ff6000b800000 */
[----:B------:R-:W-:Y:S04]  /*5480*/  MOV R6, UR46 ;  /* 0x0000002e00067c02 */ /* 0x000fe80008000f00 */
[----:B------:R-:W-:Y:S04]  /*5490*/  SHF.L.U32 R6, R6, 0x1f, RZ ;  /* 0x0000001f06067819 */ /* 0x000fe800000006ff */
[----:B------:R-:W3:Y:S02]  /*54a0*/  SYNCS.PHASECHK.TRANS64.TRYWAIT P2, [UR21+0x118], R6 ;  /* 0x00011806ff0075a7 */ /* 0x000ee40008041115 */
[----:B---3--:R-:W-:Y:S05]  /*54b0*/  @!P2 BRA `(.L_x_99) ;  /* 0x0000004c0018a947 */ /* 0x008fea0003800000 */
.L_x_98:
[----:B------:R-:W-:Y:S05]  /*54c0*/  @!P1 BRA `(.L_x_100) ;  /* 0x0000000000309947 */ /* 0x000fea0003800000 */
[----:B------:R-:W-:Y:S01]  /*54d0*/  ISETP.NE.U32.AND P1, PT, R2, RZ, PT ;  /* 0x000000ff0200720c */ /* 0x000fe20003f25070 */
[----:B------:R-:W3:Y:S01]  /*54e0*/  LDCU.64 UR4, c[0x0][0x358] ;  /* 0x00006b00ff0477ac */ /* 0x000ee20008000a00 */
[----:B------:R-:W-:Y:S02]  /*54f0*/  IMAD.MOV.U32 R50, RZ, RZ, 0x1 ;  /* 0x00000001ff327424 */ /* 0x000fe400078e00ff */
[----:B------:R-:W-:Y:S11]  /*5500*/  ISETP.NE.AND.EX P1, PT, R3, RZ, PT, P1 ;  /* 0x000000ff0300720c */ /* 0x000ff60003f25310 */
[----:B------:R-:W-:Y:S02]  /*5510*/  @!UPT UIADD3 URZ, UPT, UPT, URZ, URZ, URZ ;  /* 0x000000fffffff290 */ /* 0x000fe4000fffe0ff */
[----:B------:R-:W4:Y:S01]  /*5520*/  @P1 LDC.64 R10, c[0x0][0x888] ;  /* 0x00022200ff0a1b82 */ /* 0x000f220000000a00 */
[----:B-1----:R-:W-:Y:S04]  /*5530*/  @P1 IMAD R0, R4, UR36, RZ ;  /* 0x0000002404001c24 */ /* 0x002fe8000f8e02ff */
[----:B----4-:R-:W-:Y:S04]  /*5540*/  @P1 IMAD.WIDE R10, R0, 0x4, R10 ;  /* 0x00000004000a1825 */ /* 0x010fe800078e020a */
[----:B------:R-:W-:Y:S01]  /*5550*/  HFMA2 R0, -RZ, RZ, 0, 5.9604644775390625e-08 ;  /* 0x00000001ff007431 */ /* 0x000fe200000001ff */
[----:B---3-5:R3:W5:Y:S04]  /*5560*/  @P1 LDG.E R27, desc[UR4][R10.64] ;  /* 0x000000040a1b1981 */ /* 0x028768000c1e1900 */
[----:B------:R-:W-:Y:S01]  /*5570*/  @!P1 PRMT R50, R0, 0x7610, R50 ;  /* 0x0000761000329816 */ /* 0x000fe20000000032 */
[----:B---3--:R-:W4:Y:S06]  /*5580*/  @!P1 LDC R27, c[0x0][0x880] ;  /* 0x00022000ff1b9b82 */ /* 0x008f2c0000000800 */
.L_x_100:
[----:B----45:R-:W-:Y:S01]  /*5590*/  @!P0 FSETP.EQ.AND P1, PT, R27, RZ, PT ;  /* 0x000000ff1b00820b */ /* 0x030fe20003f22000 */
[----:B------:R-:W-:Y:S01]  /*55a0*/  @!UPT UIADD3 URZ, UPT, UPT, URZ, URZ, URZ ;  /* 0x000000fffffff290 */ /* 0x000fe2000fffe0ff */
[----:B------:R-:W-:Y:S11]  /*55b0*/  @!P0 BRA `(.L_x_101) ;  /* 0x0000000000188947 */ /* 0x000ff60003800000 */
[----:B------:R-:W-:Y:S02]  /*55c0*/  LOP3.LUT P0, RZ, R50, 0xff, RZ, 0xc0, !PT ;  /* 0x000000ff32ff7812 */ /* 0x000fe4000780c0ff */
[----:B------:R-:W-:Y:S04]  /*55d0*/  ISETP.NE.U32.AND P1, PT, R2, RZ, PT ;  /* 0x000000ff0200720c */ /* 0x000fe80003f25070 */
[----:B------:R-:W-:Y:S04]  /*55e0*/  ISETP.NE.AND.EX P1, PT, R3, RZ, PT, P1 ;  /* 0x000000ff0300720c */ /* 0x000fe80003f25310 */
[----:B------:R-:W-:Y:S03]  /*55f0*/  PLOP3.LUT P1, PT, P1, PT, PT, 0x8, 0x80 ;  /* 0x000000000080781c */ /* 0x000fe60000f2e170 */
[----:B------:R-:W-:Y:S11]  /*5600*/  @P0 FSETP.EQ.AND P1, PT, R27, RZ, PT ;  /* 0x000000ff1b00020b */ /* 0x000ff60003f22000 */
[----:B------:R-:W-:Y:S02]  /*5610*/  @!UPT UIADD3 URZ, UPT, UPT, URZ, URZ, URZ ;  /* 0x000000fffffff290 */ /* 0x000fe4000fffe0ff */
.L_x_101:
[----:B------:R-:W3:Y:S01]  /*5620*/  SYNCS.PHASECHK.TRANS64.TRYWAIT P2, [UR21+0xf0], R9 ;  /* 0x0000f009ff0075a7 */ /* 0x000ee20008041115 */
[----:B------:R-:W-:Y:S04]  /*5630*/  ELECT P0, URZ, PT ;  /* 0x0000000000ff782f */ /* 0x000fe80003800000 */
[----:B------:R-:W-:Y:S11]  /*5640*/  PLOP3.LUT P1, PT, P1, P0, PT, 0xf2, 0x2f ;  /* 0x00000000002f781c */ /* 0x000ff60000f21e72 */
[----:B------:R-:W-:Y:S02]  /*5650*/  @!UPT UIADD3 URZ, UPT, UPT, URZ, URZ, URZ ;  /* 0x000000fffffff290 */ /* 0x000fe4000fffe0ff */
[----:B------:R-:W-:Y:S05]  /*5660*/  @!P1 IADD3 R8, P0, PT, R16, 0x580, RZ ;  /* 0x0000058010089810 */ /* 0x000fea0007f1e0ff */
[----:B-1----:R-:W-:Y:S01]  /*5670*/  @!P1 IMAD.X R6, RZ, RZ, R17, P0 ;  /* 0x000000ffff069224 */ /* 0x002fe200000e0611 */
[----:B---3--:R-:W-:Y:S07]  /*5680*/  @!P2 BRA `(.L_x_102) ;  /* 0x0000004800bca947 */ /* 0x008fee0003800000 */
.L_x_210:
[----:B------:R-:W-:Y:S01]  /*5690*/  @!P1 R2UR UR5, R8 ;  /* 0x00000000080592ca */ /* 0x000fe200000e0000 */
[----:B------:R-:W-:Y:S01]  /*56a0*/  VOTEU.ALL UP0, P1 ;  /* 0x0000000000ff7886 */ /* 0x000fe20000800000 */
[----:B------:R-:W-:Y:S01]  /*56b0*/  @!P1 R2UR UR4, R6 ;  /* 0x00000000060492ca */ /* 0x000fe200000e0000 */
[----:B------:R-:W-:Y:S01]  /*56c0*/  UMOV UR16, 0x0 ;  /* 0x0000000000107882 */ /* 0x000fe20000000000 */
[----:B------:R-:W-:Y:S01]  /*56d0*/  UMOV UR17, 0x10000000 ;  /* 0x1000000000117882 */ /* 0x000fe20000000000 */
[----:B------:R-:W-:Y:S01]  /*56e0*/  UMOV UR44, UR36 ;  /* 0x00000024002c7c82 */ /* 0x000fe20008000000 */
[----:B------:R-:W-:Y:S01]  /*56f0*/  @!UP0 UIADD3 UR40, UPT, UPT, UR21, 0x200, URZ ;  /* 0x0000020015288890 */ /* 0x000fe2000fffe0ff */
[----:B-1----:R-:W-:Y:S01]  /*5700*/  @!P1 IMAD.MOV.U32 R0, RZ, RZ, 0x1000 ;  /* 0x00001000ff009424 */ /* 0x002fe200078e00ff */
[----:B------:R-:W-:Y:S01]  /*5710*/  @!UP0 UIADD3 UR10, UPT, UPT, UR42, 0x40, URZ ;  /* 0x000000402a0a8890 */ /* 0x000fe2000fffe0ff */
[----:B------:R-:W-:Y:S01]  /*5720*/  @!P1 IADD3 R8, P0, PT, R16, 0x580, RZ ;  /* 0x0000058010089810 */ /* 0x000fe20007f1e0ff */
[----:B------:R-:W-:Y:S01]  /*5730*/  @!UP0 UIADD3 UR8, UPT, UPT, UR21, 0xa00, URZ ;  /* 0x00000a0015088890 */ /* 0x000fe2000fffe0ff */
[----:B------:R-:W-:Y:S02]  /*5740*/  VOTEU.ALL UP0, P1 ;  /* 0x0000000000ff7886 */ /* 0x000fe40000800000 */
[----:B------:R-:W-:Y:S01]  /*5750*/  IMAD.U32 R10, RZ, RZ, UR5 ;  /* 0x00000005ff0a7e24 */ /* 0x000fe2000f8e00ff */
[----:B------:R-:W-:Y:S01]  /*5760*/  UMOV UR9, UR41 ;  /* 0x0000002900097c82 */ /* 0x000fe20008000000 */
[----:B------:R-:W-:Y:S01]  /*5770*/  IMAD.U32 R11, RZ, RZ, UR4 ;  /* 0x00000004ff0b7e24 */ /* 0x000fe2000f8e00ff */
[----:B------:R-:W-:Y:S01]  /*5780*/  UMOV UR11, UR43 ;  /* 0x0000002b000b7c82 */ /* 0x000fe20008000000 */
[----:B------:R-:W-:Y:S01]  /*5790*/  UMOV UR12, UR36 ;  /* 0x00000024000c7c82 */ /* 0x000fe20008000000 */
[----:B------:R-:W-:Y:S01]  /*57a0*/  @!P1 R2UR UR4, R10 ;  /* 0x000000000a0492ca */ /* 0x000fe200000e0000 */
[----:B------:R-:W-:Y:S01]  /*57b0*/  UPRMT UR6, UR47, 0x654, UR41 ;  /* 0x000006542f067896 */ /* 0x000fe20008000029 */
[----:B------:R-:W-:Y:S01]  /*57c0*/  @!P1 R2UR UR5, R11 ;  /* 0x000000000b0592ca */ /* 0x000fe200000e0000 */
[----:B------:R-:W-:Y:S11]  /*57d0*/  @!P1 IMAD.X R6, RZ, RZ, R17, P0 ;  /* 0x000000ffff069224 */ /* 0x000ff600000e0611 */
[----:B------:R-:W-:Y:S01]  /*57e0*/  @!UPT UIADD3 URZ, UPT, UPT, URZ, URZ, URZ ;  /* 0x000000fffffff290 */ /* 0x000fe2000fffe0ff */
[----:B------:R1:W-:Y:S01]  /*57f0*/  @!UP0 UTMALDG.3D [UR40], [UR4], desc[UR16] ;  /* 0x00001028040085b4 */ /* 0x0003e20008011000 */
[----:B------:R-:W-:Y:S05]  /*5800*/  VOTEU.ALL UP0, P1 ;  /* 0x0000000000ff7886 */ /* 0x000fea0000800000 */
[----:B------:R1:W-:Y:S01]  /*5810*/  @!UP0 UTMALDG.3D [UR8], [UR4], desc[UR16] ;  /* 0x00001008040085b4 */ /* 0x0003e20008011000 */
[----:B------:R1:W-:Y:S01]  /*5820*/  @!P1 SYNCS.ARRIVE.TRANS64.RED.A0TR RZ, [UR21+0xd0], R0 ;  /* 0x0000d000ffff99a7 */ /* 0x0003e20008300415 */
[----:B------:R-:W-:Y:S01]  /*5830*/  SYNCS.ARRIVE.TRANS64.RED.A1T0 RZ, [UR6], RZ ;  /* 0x000000ffffff79a7 */ /* 0x000fe20008100406 */
[----:B------:R-:W3:Y:S02]  /*5840*/  SYNCS.PHASECHK.TRANS64.TRYWAIT P2, [UR21+0xf8], R9 ;  /* 0x0000f809ff0075a7 */ /* 0x000ee40008041115 */
[----:B-1-3--:R-:W-:Y:S05]  /*5850*/  @!P2 BRA `(.L_x_103) ;  /* 0x000000480060a947 */ /* 0x00afea0003800000 */
.L_x_212:
        /* <DEDUP_REMOVED lines=10> */
[----:B------:R-:W-:Y:S02]  /*5900*/  @!UP0 UIADD3 UR10, UPT, UPT, UR42, 0x50, URZ ;  /* 0x000000502a0a8890 */ /* 0x000fe4000fffe0ff */
[----:B------:R-:W-:Y:S01]  /*5910*/  @!UP0 UIADD3 UR8, UPT, UPT, UR21, 0x1a00, URZ ;  /* 0x00001a0015088890 */ /* 0x000fe2000fffe0ff */
[----:B------:R-:W-:Y:S01]  /*5920*/  IMAD.U32 R10, RZ, RZ, UR5 ;  /* 0x00000005ff0a7e24 */ /* 0x000fe2000f8e00ff */
[----:B------:R-:W-:Y:S01]  /*5930*/  VOTEU.ALL UP0, P1 ;  /* 0x0000000000ff7886 */ /* 0x000fe20000800000 */
[----:B------:R-:W-:Y:S01]  /*5940*/  IMAD.U32 R11, RZ, RZ, UR4 ;  /* 0x00000004ff0b7e24 */ /* 0x000fe2000f8e00ff */
[----:B------:R-:W-:Y:S01]  /*5950*/  UMOV UR9, UR33 ;  /* 0x0000002100097c82 */ /* 0x000fe20008000000 */
[----:B------:R-:W-:Y:S01]  /*5960*/  UMOV UR11, UR43 ;  /* 0x0000002b000b7c82 */ /* 0x000fe20008000000 */
[----:B------:R-:W-:Y:S01]  /*5970*/  @!P1 R2UR UR4, R10 ;  /* 0x000000000a0492ca */ /* 0x000fe200000e0000 */
[----:B------:R-:W-:Y:S01]  /*5980*/  UMOV UR12, UR36 ;  /* 0x00000024000c7c82 */ /* 0x000fe20008000000 */
[----:B------:R-:W-:Y:S01]  /*5990*/  @!P1 R2UR UR5, R11 ;  /* 0x000000000b0592ca */ /* 0x000fe200000e0000 */
[----:B------:R-:W-:Y:S01]  /*59a0*/  UPRMT UR6, UR47, 0x654, UR33 ;  /* 0x000006542f067896 */ /* 0x000fe20008000021 */
[----:B------:R-:W-:Y:S11]  /*59b0*/  @!P1 IMAD.X R6, RZ, RZ, R17, P0 ;  /* 0x000000ffff069224 */ /* 0x000ff600000e0611 */
[----:B------:R1:W-:Y:S01]  /*59c0*/  @!UP0 UTMALDG.3D [UR32], [UR4], desc[UR16] ;  /* 0x00001020040085b4 */ /* 0x0003e20008011000 */
[----:B------:R-:W-:Y:S05]  /*59d0*/  VOTEU.ALL UP0, P1 ;  /* 0x0000000000ff7886 */ /* 0x000fea0000800000 */
[----:B------:R1:W-:Y:S01]  /*59e0*/  @!UP0 UTMALDG.3D [UR8], [UR4], desc[UR16] ;  /* 0x00001008040085b4 */ /* 0x0003e20008011000 */
[----:B------:R1:W-:Y:S01]  /*59f0*/  @!P1 SYNCS.ARRIVE.TRANS64.RED.A0TR RZ, [UR21+0xd8], R0 ;  /* 0x0000d800ffff99a7 */ /* 0x0003e20008300415 */
[----:B------:R-:W-:Y:S01]  /*5a00*/  SYNCS.ARRIVE.TRANS64.RED.A1T0 RZ, [UR6], RZ ;  /* 0x000000ffffff79a7 */ /* 0x000fe20008100406 */
[----:B------:R-:W3:Y:S02]  /*5a10*/  SYNCS.PHASECHK.TRANS64.TRYWAIT P2, [UR21+0x100], R9 ;  /* 0x00010009ff0075a7 */ /* 0x000ee40008041115 */
[----:B-1-3--:R-:W-:Y:S05]  /*5a20*/  @!P2 BRA `(.L_x_104) ;  /* 0x000000480004a947 */ /* 0x00afea0003800000 */
.L_x_214:
        /* <DEDUP_REMOVED lines=9> */
[----:B------:R-:W-:Y:S01]  /*5ac0*/  VIADD R14, R14, 0x1 ;  /* 0x000000010e0e7836 */ /* 0x000fe20000000000 */
        /* <DEDUP_REMOVED lines=10> */
[----:B------:R-:W-:Y:S01]  /*5b70*/  UMOV UR12, UR36 ;  /* 0x00000024000c7c82 */ /* 0x000fe20008000000 */
[----:B------:R-:W-:Y:S11]  /*5b80*/  UPRMT UR6, UR47, 0x654, UR25 ;  /* 0x000006542f067896 */ /* 0x000ff60008000019 */
[----:B------:R1:W-:Y:S01]  /*5b90*/  @!UP0 UTMALDG.3D [UR24], [UR4], desc[UR16] ;  /* 0x00001018040085b4 */ /* 0x0003e20008011000 */
[----:B------:R-:W-:Y:S05]  /*5ba0*/  VOTEU.ALL UP0, P1 ;  /* 0x0000000000ff7886 */ /* 0x000fea0000800000 */
[----:B------:R1:W-:Y:S01]  /*5bb0*/  @!UP0 UTMALDG.3D [UR8], [UR4], desc[UR16] ;  /* 0x00001008040085b4 */ /* 0x0003e20008011000 */
[----:B------:R1:W-:Y:S01]  /*5bc0*/  @!P1 SYNCS.ARRIVE.TRANS64.RED.A0TR RZ, [UR21+0xe0], R0 ;  /* 0x0000e000ffff99a7 */ /* 0x0003e20008300415 */
[----:B------:R-:W-:Y:S01]  /*5bd0*/  SYNCS.ARRIVE.TRANS64.RED.A1T0 RZ, [UR6], RZ ;  /* 0x000000ffffff79a7 */ /* 0x000fe20008100406 */
[----:B------:R-:W3:Y:S02]  /*5be0*/  SYNCS.PHASECHK.TRANS64.TRYWAIT P0, [UR21+0x108], R9 ;  /* 0x00010809ff0075a7 */ /* 0x000ee40008001115 */
[----:B-1-3--:R-:W-:Y:S05]  /*5bf0*/  @!P0 BRA `(.L_x_105) ;  /* 0x0000004400a88947 */ /* 0x00afea0003800000 */
.L_x_216:
[----:B------:R-:W-:Y:S01]  /*5c00*/  UPLOP3.LUT UP2, UPT, UPT, UPT, UPT, 0x80, 0x8 ;  /* 0x000000000008789c */ /* 0x000fe20003f4f070 */
[----:B------:R-:W-:Y:S01]  /*5c10*/  @!P1 IADD3 R6, P0, PT, R16, 0x580, RZ ;  /* 0x0000058010069810 */ /* 0x000fe20007f1e0ff */
[----:B------:R-:W-:Y:S01]  /*5c20*/  UMOV UR6, 0x0 ;  /* 0x0000000000067882 */ /* 0x000fe20000000000 */
[----:B------:R-:W-:Y:S01]  /*5c30*/  UMOV UR7, 0x10000000 ;  /* 0x1000000000077882 */ /* 0x000fe20000000000 */
[----:B------:R-:W-:Y:S01]  /*5c40*/  VOTEU.ALL UP0, P1 ;  /* 0x0000000000ff7886 */ /* 0x000fe20000800000 */
[----:B------:R-:W-:Y:S01]  /*5c50*/  @!P1 R2UR UR5, R6 ;  /* 0x00000000060592ca */ /* 0x000fe200000e0000 */
[----:B-1----:R-:W-:Y:S01]  /*5c60*/  @!P1 IMAD.X R0, RZ, RZ, R17, P0 ;  /* 0x000000ffff009224 */ /* 0x002fe200000e0611 */
[----:B------:R-:W-:Y:S01]  /*5c70*/  UMOV UR19, UR43 ;  /* 0x0000002b00137c82 */ /* 0x000fe20008000000 */
[----:B------:R-:W-:Y:S01]  /*5c80*/  UMOV UR20, UR36 ;  /* 0x0000002400147c82 */ /* 0x000fe20008000000 */
[----:B------:R-:W-:Y:S01]  /*5c90*/  @!UP0 UIADD3 UR18, UPT, UPT, UR42, 0x30, URZ ;  /* 0x000000302a128890 */ /* 0x000fe2000fffe0ff */
[----:B------:R-:W-:Y:S01]  /*5ca0*/  R2UR UR24, R52 ;  /* 0x00000000341872ca */ /* 0x000fe200000e0000 */
[----:B------:R-:W-:Y:S01]  /*5cb0*/  @!UP0 UIADD3 UR16, UPT, UPT, UR21, 0x3200, URZ ;  /* 0x0000320015108890 */ /* 0x000fe2000fffe0ff */
[----:B------:R-:W-:Y:S01]  /*5cc0*/  @!P1 R2UR UR4, R0 ;  /* 0x00000000000492ca */ /* 0x000fe200000e0000 */
[----:B------:R-:W-:Y:S01]  /*5cd0*/  @!UP0 UIADD3 UR17, UPT, UPT, UR21, 0xe8, URZ ;  /* 0x000000e815118890 */ /* 0x000fe2000fffe0ff */
[----:B------:R-:W-:Y:S01]  /*5ce0*/  ISETP.NE.AND P0, PT, R14, 0x2, PT ;  /* 0x000000020e00780c */ /* 0x000fe20003f05270 */
[----:B------:R-:W-:Y:S01]  /*5cf0*/  @!UP0 UIADD3 UR10, UPT, UPT, UR42, 0x70, URZ ;  /* 0x000000702a0a8890 */ /* 0x000fe2000fffe0ff */
[----:B------:R-:W-:Y:S01]  /*5d00*/  LOP3.LUT R15, R15, 0x1, RZ, 0x3c, !PT ;  /* 0x000000010f0f7812 */ /* 0x000fe200078e3cff */
[----:B------:R-:W-:Y:S01]  /*5d10*/  @!UP0 UIADD3 UR8, UPT, UPT, UR21, 0x3a00, URZ ;  /* 0x00003a0015088890 */ /* 0x000fe2000fffe0ff */
[----:B------:R-:W-:Y:S01]  /*5d20*/  IMAD.U32 R8, RZ, RZ, UR5 ;  /* 0x00000005ff087e24 */ /* 0x000fe2000f8e00ff */
[----:B------:R-:W-:Y:S01]  /*5d30*/  VOTEU.ALL UP0, P1 ;  /* 0x0000000000ff7886 */ /* 0x000fe20000800000 */
[----:B------:R-:W-:Y:S01]  /*5d40*/  UMOV UR11, UR43 ;  /* 0x0000002b000b7c82 */ /* 0x000fe20008000000 */
[----:B------:R-:W-:Y:S01]  /*5d50*/  UMOV UR12, UR36 ;  /* 0x00000024000c7c82 */ /* 0x000fe20008000000 */
[----:B------:R-:W-:Y:S01]  /*5d60*/  UMOV UR9, UR17 ;  /* 0x0000001100097c82 */ /* 0x000fe20008000000 */
[----:B------:R-:W-:Y:S01]  /*5d70*/  SEL R0, RZ, 0x1, P0 ;  /* 0x00000001ff007807 */ /* 0x000fe20000000000 */
[----:B------:R-:W-:Y:S01]  /*5d80*/  UIADD3 UR28, UPT, UPT, UR13, UR24, URZ ;  /* 0x000000180d1c7290 */ /* 0x000fe2000fffe0ff */
[----:B------:R-:W-:Y:S01]  /*5d90*/  IMAD.U32 R9, RZ, RZ, UR4 ;  /* 0x00000004ff097e24 */ /* 0x000fe2000f8e00ff */
[----:B------:R-:W-:Y:S01]  /*5da0*/  @!P1 R2UR UR4, R8 ;  /* 0x00000000080492ca */ /* 0x000fe200000e0000 */
[----:B------:R-:W-:Y:S01]  /*5db0*/  UMOV UR36, UR29 ;  /* 0x0000001d00247c82 */ /* 0x000fe20008000000 */
[----:B------:R-:W-:Y:S02]  /*5dc0*/  LOP3.LUT R13, R13, R0, RZ, 0x3c, !PT ;  /* 0x000000000d0d7212 */ /* 0x000fe400078e3cff */
[----:B------:R-:W-:Y:S02]  /*5dd0*/  @!P1 R2UR UR5, R9 ;  /* 0x00000000090592ca */ /* 0x000fe400000e0000 */
[----:B------:R-:W-:Y:S11]  /*5de0*/  SEL R14, R14, RZ, P0 ;  /* 0x000000ff0e0e7207 */ /* 0x000ff60000000000 */
[----:B------:R1:W-:Y:S01]  /*5df0*/  @!UP0 UTMALDG.3D [UR16], [UR4], desc[UR6] ;  /* 0x00000610040085b4 */ /* 0x0003e20008011000 */
[----:B------:R-:W-:Y:S05]  /*5e00*/  VOTEU.ALL UP0, P1 ;  /* 0x0000000000ff7886 */ /* 0x000fea0000800000 */
[----:B------:R3:W-:Y:S01]  /*5e10*/  @!UP0 UTMALDG.3D [UR8], [UR4], desc[UR6] ;  /* 0x00000608040085b4 */ /* 0x0007e20008011000 */
[----:B------:R3:W-:Y:S01]  /*5e20*/  @!P1 SYNCS.ARRIVE.TRANS64.RED.A0TR RZ, [UR21+0xe8], R7 ;  /* 0x0000e807ffff99a7 */ /* 0x0007e20008300415 */
[----:B------:R-:W-:Y:S01]  /*5e30*/  SYNCS.ARRIVE.TRANS64.RED.A1T0 RZ, [UR37], RZ ;  /* 0x000000ffffff79a7 */ /* 0x000fe20008100425 */
[----:B-1----:R-:W-:Y:S01]  /*5e40*/  UIADD3 UR20, UPT, UPT, UR14, UR63, URZ ;  /* 0x0000003f0e147290 */ /* 0x002fe2000fffe0ff */
[----:B------:R-:W-:Y:S11]  /*5e50*/  BRA.U UP1, `(.L_x_106) ;  /* 0xfffffff101047547 */ /* 0x000ff6000b83ffff */
[----:B------:R-:W-:-:S04]  /*5e60*/  SHF.L.U32 R2, R15, 0x1f, RZ ;  /* 0x0000001f0f027819 */ /* 0x000fc800000006ff */
[----:B------:R-:W1:Y:S02]  /*5e70*/  SYNCS.PHASECHK.TRANS64.TRYWAIT P0, [UR21+0xf0], R2 ;  /* 0x0000f002ff0075a7 */ /* 0x000e640008001115 */
[----:B-1----:R-:W-:Y:S05]  /*5e80*/  @!P0 BRA `(.L_x_107) ;  /* 0x00000044001c8947 */ /* 0x002fea0003800000 */
.L_x_218:
[----:B------:R-:W4:Y:S02]  /*5e90*/  SYNCS.PHASECHK.TRANS64.TRYWAIT P0, [UR21+0xf8], R2 ;  /* 0x0000f802ff0075a7 */ /* 0x000f240008001115 */
[----:B----4-:R-:W-:Y:S05]  /*5ea0*/  @!P0 BRA `(.L_x_108) ;  /* 0x00000044002c8947 */ /* 0x010fea0003800000 */
.L_x_220:
[----:B------:R-:W4:Y:S02]  /*5eb0*/  SYNCS.PHASECHK.TRANS64.TRYWAIT P0, [UR21+0x100], R2 ;  /* 0x00010002ff0075a7 */ /* 0x000f240008001115 */
[----:B----4-:R-:W-:Y:S05]  /*5ec0*/  @!P0 BRA `(.L_x_109) ;  /* 0x00000044003c8947 */ /* 0x010fea0003800000 */
.L_x_222:
[----:B-1----:R-:W-:-:S07]  /*5ed0*/  MOV R0, UR21 ;  /* 0x0000001500007c02 */ /* 0x002fce0008000f00 */
.L_x_110:
[----:B-1----:R-:W-:-:S04]  /*5ee0*/  SHF.L.U32 R2, R15, 0x1f, RZ ;  /* 0x0000001f0f027819 */ /* 0x002fc800000006ff */
[----:B------:R1:W4:Y:S03]  /*5ef0*/  SYNCS.PHASECHK.TRANS64.TRYWAIT P0, [R0+URZ+0x108], R2 ;  /* 0x00010802000075a7 */ /* 0x00032600080011ff */
[----:B----4-:R-:W-:Y:S05]  /*5f00*/  @!P0 NANOSLEEP.SYNCS 0x989680 ;  /* 0x009896800000895d */ /* 0x010fea0003900000 */
[----:B------:R-:W4:Y:S02]  /*5f10*/  @!P0 SYNCS.PHASECHK.TRANS64 P0, [R0+URZ+0x108], R2 ;  /* 0x00010802000085a7 */ /* 0x000f2400080010ff */
[----:B--234-:R-:W-:Y:S05]  /*5f20*/  @P0 EXIT ;  /* 0x000000000000094d */ /* 0x01cfea0003800000 */
[----:B------:R-:W-:Y:S05]  /*5f30*/  BRA `(.L_x_110) ;  /* 0xfffffffc00e87947 */ /* 0x000fea000383ffff */
.L_x_95:
[----:B------:R-:W-:-:S06]  /*5f40*/  UISETP.GE.AND UP0, UPT, UR25, 0x4, UPT ;  /* 0x000000041900788c */ /* 0x000fcc000bf06270 */
[----:B------:R-:W-:-:S13]  /*5f50*/  PLOP3.LUT P0, PT, PT, PT, UP0, 0x80, 0x8 ;  /* 0x000000000008781c */ /* 0x000fda0003f0f008 */
[----:B-1----:R-:W-:Y:S05]  /*5f60*/  @!P0 EXIT ;  /* 0x000000000000894d */ /* 0x002fea0003800000 */
[----:B------:R-:W-:Y:S01]  /*5f70*/  BAR.SYNC.DEFER_BLOCKING 0x6, 0xa0 ;  /* 0x0182800000007b1d */ /* 0x000fe20000010000 */
[----:B------:R-:W-:Y:S01]  /*5f80*/  IMAD.SHL.U32 R49, R61, 0x10, RZ ;  /* 0x000000103d317824 */ /* 0x000fe200078e00ff */
[----:B------:R-:W-:Y:S01]  /*5f90*/  CS2R R58, SRZ ;  /* 0x00000000003a7805 */ /* 0x000fe2000001ff00 */
[----:B------:R-:W-:Y:S02]  /*5fa0*/  IMAD.SHL.U32 R5, R51, 0x200, RZ ;  /* 0x0000020033057824 */ /* 0x000fe400078e00ff */
[----:B------:R-:W-:Y:S01]  /*5fb0*/  IMAD.U32 R23, R61, 0x10000, RZ ;  /* 0x000100003d177824 */ /* 0x000fe200078e00ff */
[----:B------:R-:W-:Y:S01]  /*5fc0*/  UMOV UR43, 0x400 ;  /* 0x00000400002b7882 */ /* 0x000fe20000000000 */
[----:B------:R-:W-:Y:S01]  /*5fd0*/  LOP3.LUT R48, R49, 0x5b0, RZ, 0xc0, !PT ;  /* 0x000005b031307812 */ /* 0x000fe200078ec0ff */
[----:B------:R-:W-:Y:S01]  /*5fe0*/  ULEA UR43, UR47, UR43, 0x18 ;  /* 0x0000002b2f2b7291 */ /* 0x000fe2000f8ec0ff */
[----:B------:R-:W1:Y:S01]  /*5ff0*/  LDC.64 R44, c[0x0][0x888] ;  /* 0x00022200ff2c7b82 */ /* 0x000e620000000a00 */
[----:B------:R-:W-:Y:S01]  /*6000*/  IMAD.SHL.U32 R4, R61, 0x2, RZ ;  /* 0x000000023d047824 */ /* 0x000fe200078e00ff */
[----:B------:R-:W-:Y:S01]  /*6010*/  LOP3.LUT R48, R48, 0x200, R5, 0xf8, !PT ;  /* 0x0000020030307812 */ /* 0x000fe200078ef805 */
[----:B------:R-:W-:Y:S01]  /*6020*/  IMAD.SHL.U32 R5, R51, 0x200000, RZ ;  /* 0x0020000033057824 */ /* 0x000fe200078e00ff */
[C---:B------:R-:W-:Y:S01]  /*6030*/  LOP3.LUT R6, R49.reuse, 0x40, RZ, 0xc0, !PT ;  /* 0x0000004031067812 */ /* 0x040fe200078ec0ff */
[----:B------:R-:W-:Y:S01]  /*6040*/  UIADD3 UR4, UPT, UPT, UR43, 0x200, URZ ;  /* 0x000002002b047890 */ /* 0x000fe2000fffe0ff */
[----:B------:R-:W-:Y:S01]  /*6050*/  LOP3.LUT P0, RZ, R49, 0x40, RZ, 0xc0, !PT ;  /* 0x0000004031ff7812 */ /* 0x000fe2000780c0ff */
[----:B------:R-:W-:Y:S01]  /*6060*/  IMAD.MOV.U32 R60, RZ, RZ, 0x1 ;  /* 0x00000001ff3c7424 */ /* 0x000fe200078e00ff */
[----:B------:R-:W2:Y:S01]  /*6070*/  LDC.64 R46, c[0x0][0x890] ;  /* 0x00022400ff2e7b82 */ /* 0x000ea20000000a00 */
[----:B------:R-:W-:Y:S01]  /*6080*/  LOP3.LUT R5, R5, 0x200000, RZ, 0xc0, !PT ;  /* 0x0020000005057812 */ /* 0x000fe200078ec0ff */
[----:B------:R-:W-:Y:S01]  /*6090*/  IMAD.MOV.U32 R22, RZ, RZ, RZ ;  /* 0x000000ffff167224 */ /* 0x000fe200078e00ff */
[----:B------:R-:W-:Y:S01]  /*60a0*/  LOP3.LUT R4, R6, 0x8, R4, 0xf8, !PT ;  /* 0x0000000806047812 */ /* 0x000fe200078ef804 */
[----:B------:R-:W-:Y:S01]  /*60b0*/  IMAD.MOV.U32 R56, RZ, RZ, RZ ;  /* 0x000000ffff387224 */ /* 0x000fe200078e00ff */
[----:B------:R-:W-:Y:S01]  /*60c0*/  LOP3.LUT R23, R5, 0x400000, R23, 0xf8, !PT ;  /* 0x0040000005177812 */ /* 0x000fe200078ef817 */
[----:B------:R-:W-:Y:S01]  /*60d0*/  IMAD.U32 R53, RZ, RZ, UR4 ;  /* 0x00000004ff357e24 */ /* 0x000fe2000f8e00ff */
[----:B------:R-:W3:Y:S01]  /*60e0*/  LDS R0, [UR43+0x1d0] ;  /* 0x0001d02bff007984 */ /* 0x000ee20008000800 */
[----:B------:R-:W4:Y:S01]  /*60f0*/  LDC.64 R42, c[0x0][0x8b0] ;  /* 0x00022c00ff2a7b82 */ /* 0x000f220000000a00 */
[----:B------:R-:W-:Y:S01]  /*6100*/  LOP3.LUT R48, R48, R4, RZ, 0xfc, !PT ;  /* 0x0000000430307212 */ /* 0x000fe200078efcff */
[----:B------:R-:W1:Y:S01]  /*6110*/  LDCU UR60, c[0x0][0x370] ;  /* 0x00006e00ff3c77ac */ /* 0x000e620008000800 */
[----:B------:R-:W-:Y:S01]  /*6120*/  LOP3.LUT R61, R61, 0x60, RZ, 0xc0, !PT ;  /* 0x000000603d3d7812 */ /* 0x000fe200078ec0ff */
[----:B------:R-:W1:Y:S04]  /*6130*/  LDCU UR42, c[0x0][0xb0c] ;  /* 0x00016180ff2a77ac */ /* 0x000e680008000800 */
[----:B------:R-:W1:Y:S01]  /*6140*/  LDC.64 R40, c[0x0][0x8a8] ;  /* 0x00022a00ff287b82 */ /* 0x000e620000000a00 */
[----:B------:R-:W1:Y:S01]  /*6150*/  LDCU UR39, c[0x0][0xb30] ;  /* 0x00016600ff2777ac */ /* 0x000e620008000800 */
[----:B------:R-:W1:Y:S01]  /*6160*/  LDCU.64 UR54, c[0x0][0x888] ;  /* 0x00011100ff3677ac */ /* 0x000e620008000a00 */
[----:B------:R-:W1:Y:S01]  /*6170*/  LDCU.64 UR40, c[0x0][0xb28] ;  /* 0x00016500ff2877ac */ /* 0x000e620008000a00 */
[----:B------:R-:W1:Y:S01]  /*6180*/  LDCU.128 UR56, c[0x0][0xb10] ;  /* 0x00016200ff3877ac */ /* 0x000e620008000c00 */
[----:B------:R-:W1:Y:S01]  /*6190*/  LDCU UR53, c[0x0][0x374] ;  /* 0x00006e80ff3577ac */ /* 0x000e620008000800 */
[----:B------:R-:W-:Y:S01]  /*61a0*/  UMOV UR52, URZ ;  /* 0x000000ff00347c82 */ /* 0x000fe20008000000 */
[----:B------:R-:W-:Y:S01]  /*61b0*/  UMOV UR46, URZ ;  /* 0x000000ff002e7c82 */ /* 0x000fe20008000000 */
[----:B---3--:R-:W-:Y:S01]  /*61c0*/  IMAD.IADD R23, R0, 0x1, R23 ;  /* 0x0000000100177824 */ /* 0x008fe200078e0217 */
[----:B--2---:R-:W-:-:S07]  /*61d0*/  P2R R0, PR, RZ, 0x1 ;  /* 0x00000001ff007803 */ /* 0x004fce0000000000 */
.L_x_154:
[----:B------:R-:W-:Y:S02]  /*61e0*/  LEA R3, R56, UR43, 0x3 ;  /* 0x0000002b38037c11 */ /* 0x000fe4000f8e18ff */
[----:B------:R-:W-:Y:S02]  /*61f0*/  SHF.L.U32 R0, R58, 0x1f, RZ ;  /* 0x0000001f3a007819 */ /* 0x000fe400000006ff */
[----:B-1----:R-:W-:Y:S02]  /*6200*/  LEA R4, R56, UR43, 0x4 ;  /* 0x0000002b38047c11 */ /* 0x002fe4000f8e20ff */
[----:B------:R-:W2:Y:S02]  /*6210*/  SYNCS.PHASECHK.TRANS64.TRYWAIT P0, [R3+URZ+0x120], R0 ;  /* 0x00012000030075a7 */ /* 0x000ea400080011ff */
[----:B--2---:R-:W-:Y:S05]  /*6220*/  @!P0 BRA `(.L_x_111) ;  /* 0x00000040007c8947 */ /* 0x004fea0003800000 */
.L_x_223:
[----:B------:R-:W3:Y:S01]  /*6230*/  LDS.128 R4, [R4+0x1b0] ;  /* 0x0001b00004047984 */ /* 0x000ee20000000c00 */
[----:B------:R-:W-:Y:S01]  /*6240*/  UISETP.GE.AND UP0, UPT, UR45, 0x1, UPT ;  /* 0x000000012d00788c */ /* 0x000fe2000bf06270 */
[----:B------:R-:W-:Y:S01]  /*6250*/  @!PT LDS RZ, [RZ] ;  /* 0x00000000fffff984 */ /* 0x000fe20000000800 */
[----:B------:R-:W-:Y:S01]  /*6260*/  @!PT LDS RZ, [RZ] ;  /* 0x00000000fffff984 */ /* 0x000fe20000000800 */
[----:B------:R-:W-:Y:S01]  /*6270*/  @!PT LDS RZ, [RZ] ;  /* 0x00000000fffff984 */ /* 0x000fe20000000800 */
[----:B------:R-:W-:Y:S01]  /*6280*/  @!PT LDS RZ, [RZ] ;  /* 0x00000000fffff984 */ /* 0x000fe20000000800 */
[----:B------:R1:W-:Y:S06]  /*6290*/  MEMBAR.ALL.CTA ;  /* 0x0000000000007992 */ /* 0x0003ec0000008000 */
[----:B-1----:R-:W1:Y:S01]  /*62a0*/  FENCE.VIEW.ASYNC.S ;  /* 0x00000000000073c6 */ /* 0x002e620000000000 */
[----:B---3--:R-:W-:Y:S11]  /*62b0*/  LOP3.LUT P0, RZ, R6, 0x1, RZ, 0xc0, !PT ;  /* 0x0000000106ff7812 */ /* 0x008ff6000780c0ff */
[----:B------:R-:W-:Y:S02]  /*62c0*/  @!UPT UIADD3 URZ, UPT, UPT, URZ, URZ, URZ ;  /* 0x000000fffffff290 */ /* 0x000fe4000fffe0ff */
[----:B-1----:R-:W-:Y:S01]  /*62d0*/  VOTEU.ANY UP1, P0 ;  /* 0x0000000000ff7886 */ /* 0x002fe20000020100 */
[----:B------:R-:W-:Y:S01]  /*62e0*/  PLOP3.LUT P0, PT, PT, PT, UP1, 0x80, 0x8 ;  /* 0x000000000008781c */ /* 0x000fe20003f0f018 */
[----:B------:R-:W-:Y:S11]  /*62f0*/  UP2UR UR62, UPR, URZ, 0x2 ;  /* 0x00000002ff3e7883 */ /* 0x000ff60008000000 */
[----:B------:R-:W-:Y:S01]  /*6300*/  @!UPT UIADD3 URZ, UPT, UPT, URZ, URZ, URZ ;  /* 0x000000fffffff290 */ /* 0x000fe2000fffe0ff */
[----:B--2---:R-:W-:Y:S02]  /*6310*/  @P0 SHF.R.U32.HI R0, RZ, 0x10, R5 ;  /* 0x00000010ff000819 */ /* 0x004fe40000011605 */
        /* <DEDUP_REMOVED lines=12> */
[----:B------:R-:W2:Y:S01]  /*63e0*/  LDCU UR12, c[0x0][0xb20] ;  /* 0x00016400ff0c77ac */ /* 0x000ea20008000800 */
[----:B------:R-:W-:Y:S02]  /*63f0*/  UIMAD.WIDE.U32 UR4, UR53, UR59, URZ ;  /* 0x0000003b350472a5 */ /* 0x000fe4000f8e00ff */
[----:B------:R-:W-:Y:S02]  /*6400*/  UIMAD.WIDE.U32 UR6, UR60, UR56, URZ ;  /* 0x000000383c0672a5 */ /* 0x000fe4000f8e00ff */
[----:B------:R-:W-:Y:S02]  /*6410*/  UISETP.NE.AND UP0, UPT, UR58, 0x1, UPT ;  /* 0x000000013a00788c */ /* 0x000fe4000bf05270 */
[----:B------:R-:W-:Y:S02]  /*6420*/  UIMAD.WIDE.U32 UR8, UR37, UR59, URZ ;  /* 0x0000003b250872a5 */ /* 0x000fe4000f8e00ff */
[----:B------:R-:W-:Y:S02]  /*6430*/  UIMAD.WIDE.U32 UR10, UR38, UR56, URZ ;  /* 0x00000038260a72a5 */ /* 0x000fe4000f8e00ff */
[----:B------:R-:W-:Y:S02]  /*6440*/  UISETP.NE.AND UP1, UPT, UR42, 0x1, UPT ;  /* 0x000000012a00788c */ /* 0x000fe4000bf25270 */
[----:B------:R-:W-:Y:S01]  /*6450*/  UISETP.NE.AND UP2, UPT, UR45, 0x1, UPT ;  /* 0x000000012d00788c */ /* 0x000fe2000bf45270 */
[----:B------:R-:W-:Y:S02]  /*6460*/  UMOV UR4, UR5 ;  /* 0x0000000500047c82 */ /* 0x000fe40008000000 */
[----:B--2---:R-:W-:Y:S03]  /*6470*/  USHF.R.U32.HI UR5, URZ, UR12, UR4 ;  /* 0x0000000cff057299 */ /* 0x004fe60008011604 */
[----:B------:R-:W-:Y:S02]  /*6480*/  UMOV UR4, UR7 ;  /* 0x0000000700047c82 */ /* 0x000fe40008000000 */
[----:B------:R-:W-:Y:S02]  /*6490*/  USHF.R.U32.HI UR7, URZ, UR57, UR4 ;  /* 0x00000039ff077299 */ /* 0x000fe40008011604 */
[----:B------:R-:W-:Y:S02]  /*64a0*/  USEL UR4, UR53, UR5, !UP0 ;  /* 0x0000000535047287 */ /* 0x000fe4000c000000 */
[----:B------:R-:W-:Y:S01]  /*64b0*/  USEL UR7, UR60, UR7, !UP1 ;  /* 0x000000073c077287 */ /* 0x000fe2000c800000 */
[----:B------:R-:W-:Y:S01]  /*64c0*/  UMOV UR5, UR9 ;  /* 0x0000000900057c82 */ /* 0x000fe20008000000 */
[----:B------:R-:W-:Y:S02]  /*64d0*/  UIMAD.WIDE.U32 UR8, UR4, UR40, URZ ;  /* 0x00000028040872a5 */ /* 0x000fe4000f8e00ff */
[----:B------:R-:W-:Y:S03]  /*64e0*/  USHF.R.U32.HI UR6, URZ, UR12, UR5 ;  /* 0x0000000cff067299 */ /* 0x000fe60008011605 */
[----:B------:R-:W-:Y:S01]  /*64f0*/  UMOV UR5, UR11 ;  /* 0x0000000b00057c82 */ /* 0x000fe20008000000 */
[----:B------:R-:W-:Y:S02]  /*6500*/  UIMAD.WIDE.U32 UR10, UR7, UR40, URZ ;  /* 0x00000028070a72a5 */ /* 0x000fe4000f8e00ff */
[----:B------:R-:W-:Y:S02]  /*6510*/  USHF.R.U32.HI UR12, URZ, UR57, UR5 ;  /* 0x00000039ff0c7299 */ /* 0x000fe40008011605 */
[----:B------:R-:W-:Y:S01]  /*6520*/  USEL UR6, UR37, UR6, !UP0 ;  /* 0x0000000625067287 */ /* 0x000fe2000c000000 */
[----:B------:R-:W-:Y:S02]  /*6530*/  UMOV UR5, UR9 ;  /* 0x0000000900057c82 */ /* 0x000fe40008000000 */
[----:B------:R-:W-:Y:S01]  /*6540*/  UMOV UR10, UR11 ;  /* 0x0000000b000a7c82 */ /* 0x000fe20008000000 */
[----:B------:R-:W-:Y:S02]  /*6550*/  @UP2 USHF.R.U32.HI UR4, URZ, UR41, UR5 ;  /* 0x00000029ff042299 */ /* 0x000fe40008011605 */
[----:B------:R-:W-:Y:S02]  /*6560*/  @UP2 USHF.R.U32.HI UR7, URZ, UR41, UR10 ;  /* 0x00000029ff072299 */ /* 0x000fe4000801160a */
[----:B------:R-:W-:Y:S02]  /*6570*/  UIMAD UR4, UR45, UR4, URZ ;  /* 0x000000042d0472a4 */ /* 0x000fe4000f8e02ff */
        /* <DEDUP_REMOVED lines=8> */
[----:B------:R-:W-:Y:S02]  /*6600*/  USEL UR11, UR6, UR4, !UP2 ;  /* 0x00000004060b7287 */ /* 0x000fe4000d000000 */
[----:B------:R-:W-:Y:S02]  /*6610*/  UIADD3 UR8, UPT, UPT, -UR5, URZ, URZ ;  /* 0x000000ff05087290 */ /* 0x000fe4000fffe1ff */
[----:B------:R-:W-:Y:S01]  /*6620*/  UIADD3 UR10, UPT, UPT, -UR11, URZ, URZ ;  /* 0x000000ff0b0a7290 */ /* 0x000fe2000fffe1ff */
[----:B------:R-:W-:Y:S01]  /*6630*/  @!UP0 UMOV UR4, UR9 ;  /* 0x0000000900048c82 */ /* 0x000fe20008000000 */
[----:B------:R-:W-:Y:S02]  /*6640*/  UIADD3 UR9, UPT, UPT, -UR6, URZ, URZ ;  /* 0x000000ff06097290 */ /* 0x000fe4000fffe1ff */
[----:B------:R-:W-:Y:S02]  /*6650*/  @!UP0 USHF.R.U32.HI UR4, URZ, UR41, UR4 ;  /* 0x00000029ff048299 */ /* 0x000fe40008011604 */
[----:B------:R-:W-:Y:S02]  /*6660*/  UIMAD UR10, UR45, UR10, UR6 ;  /* 0x0000000a2d0a72a4 */ /* 0x000fe4000f8e0206 */
[----:B------:R-:W-:Y:S04]  /*6670*/  @!UP0 USEL UR4, UR5, UR4, !UP2 ;  /* 0x0000000405048287 */ /* 0x000fe8000d000000 */
[----:B------:R-:W-:Y:S02]  /*6680*/  @!UP0 UIMAD UR10, UR7, UR10, UR4 ;  /* 0x0000000a070a82a4 */ /* 0x000fe4000f8e0204 */
[----:B------:R-:W-:Y:S02]  /*6690*/  @!UP0 UIADD3 UR11, UPT, UPT, UR11, -UR4, URZ ;  /* 0x800000040b0b8290 */ /* 0x000fe4000fffe0ff */
[----:B------:R-:W-:Y:S02]  /*66a0*/  UIMAD UR7, UR42, UR8, UR38 ;  /* 0x000000082a0772a4 */ /* 0x000fe4000f8e0226 */
[----:B------:R-:W-:Y:S02]  /*66b0*/  @!UP0 UIMAD UR6, UR11, UR45, UR5 ;  /* 0x0000002d0b0682a4 */ /* 0x000fe4000f8e0205 */
[----:B------:R-:W-:Y:S01]  /*66c0*/  UIMAD UR4, UR58, UR9, UR37 ;  /* 0x000000093a0472a4 */ /* 0x000fe2000f8e0225 */
[----:B------:R-:W-:Y:S02]  /*66d0*/  @!UP0 UMOV UR5, UR10 ;  /* 0x0000000a00058c82 */ /* 0x000fe40008000000 */
[----:B------:R-:W-:Y:S02]  /*66e0*/  UIMAD UR38, UR5, UR42, UR7 ;  /* 0x0000002a052672a4 */ /* 0x000fe4000f8e0207 */
[----:B------:R-:W-:Y:S11]  /*66f0*/  UIMAD UR37, UR6, UR58, UR4 ;  /* 0x0000003a062572a4 */ /* 0x000ff6000f8e0204 */
[----:B------:R-:W-:Y:S01]  /*6700*/  @!UPT UIADD3 URZ, UPT, UPT, URZ, URZ, URZ ;  /* 0x000000fffffff290 */ /* 0x000fe2000fffe0ff */
.L_x_112:
[----:B------:R-:W-:Y:S01]  /*6710*/  UISETP.NE.AND UP0, UPT, UR39, 0x1, UPT ;  /* 0x000000012700788c */ /* 0x000fe2000bf05270 */
[----:B------:R-:W-:Y:S01]  /*6720*/  LOP3.LUT P0, RZ, R53, 0x90, RZ, 0xc0, !PT ;  /* 0x0000009035ff7812 */ /* 0x000fe2000780c0ff */
[----:B------:R-:W-:Y:S01]  /*6730*/  USHF.L.U32 UR50, UR20, 0x6, URZ ;  /* 0x0000000614327899 */ /* 0x000fe200080006ff */
[----:B------:R-:W-:Y:S01]  /*6740*/  BSSY.RECONVERGENT B6, `(.L_x_113) ;  /* 0x0000034000067945 */ /* 0x000fe20003800200 */
[----:B------:R-:W-:Y:S01]  /*6750*/  USHF.L.U32 UR49, UR28, 0x7, URZ ;  /* 0x000000071c317899 */ /* 0x000fe200080006ff */
[----:B------:R-:W-:Y:S06]  /*6760*/  IADD3 R56, PT, PT, R56, 0x1, RZ ;  /* 0x0000000138387810 */ /* 0x000fec0007ffe0ff */
[----:B------:R-:W2:Y:S01]  /*6770*/  @!UP0 LDCU.128 UR12, c[0x0][0xb10] ;  /* 0x00016200ff0c87ac */ /* 0x000ea20008000c00 */
[----:B------:R-:W3:Y:S01]  /*6780*/  @!UP0 LDCU UR5, c[0x0][0xb0c] ;  /* 0x00016180ff0587ac */ /* 0x000ee20008000800 */
[----:B------:R-:W4:Y:S01]  /*6790*/  @!UP0 LDCU UR10, c[0x0][0xb20] ;  /* 0x00016400ff0a87ac */ /* 0x000f220008000800 */
[----:B--2---:R-:W-:Y:S02]  /*67a0*/  UIMAD.WIDE.U32 UR8, UR38, UR12, URZ ;  /* 0x0000000c260872a5 */ /* 0x004fe4000f8e00ff */
[----:B------:R-:W-:Y:S02]  /*67b0*/  UIMAD.WIDE.U32 UR6, UR37, UR15, URZ ;  /* 0x0000000f250672a5 */ /* 0x000fe4000f8e00ff */
[----:B------:R-:W-:Y:S03]  /*67c0*/  @!UP0 UISETP.NE.AND UP1, UPT, UR14, 0x1, UPT ;  /* 0x000000010e00888c */ /* 0x000fe6000bf25270 */
[----:B------:R-:W-:Y:S01]  /*67d0*/  @!UP0 UMOV UR4, UR9 ;  /* 0x0000000900048c82 */ /* 0x000fe20008000000 */
[----:B---3--:R-:W-:Y:S02]  /*67e0*/  @!UP0 UISETP.NE.AND UP2, UPT, UR5, 0x1, UPT ;  /* 0x000000010500888c */ /* 0x008fe4000bf45270 */
[----:B------:R-:W-:Y:S01]  /*67f0*/  @!UP0 USHF.R.U32.HI UR4, URZ, UR13, UR4 ;  /* 0x0000000dff048299 */ /* 0x000fe20008011604 */
[----:B------:R-:W-:Y:S02]  /*6800*/  @!UP0 UMOV UR6, UR7 ;  /* 0x0000000700068c82 */ /* 0x000fe40008000000 */
[----:B----4-:R-:W-:Y:S02]  /*6810*/  @!UP0 USHF.R.U32.HI UR6, URZ, UR10, UR6 ;  /* 0x0000000aff068299 */ /* 0x010fe40008011606 */
[----:B------:R-:W-:Y:S02]  /*6820*/  @!UP0 USEL UR7, UR38, UR4, !UP2 ;  /* 0x0000000426078287 */ /* 0x000fe4000d000000 */
[----:B------:R-:W-:Y:S04]  /*6830*/  @!UP0 USEL UR6, UR37, UR6, !UP1 ;  /* 0x0000000625068287 */ /* 0x000fe8000c800000 */
[----:B------:R-:W-:Y:S02]  /*6840*/  @!UP0 UIADD3 UR4, UPT, UPT, -UR7, UR6, URZ ;  /* 0x0000000607048290 */ /* 0x000fe4000fffe1ff */
[----:B------:R-:W-:Y:S02]  /*6850*/  @!UP0 UIADD3 UR6, UPT, UPT, UR7, -UR6, URZ ;  /* 0x8000000607068290 */ /* 0x000fe4000fffe0ff */
[----:B------:R-:W-:Y:S02]  /*6860*/  @!UP0 UIMAD UR38, UR4, UR5, UR38 ;  /* 0x00000005042682a4 */ /* 0x000fe4000f8e0226 */
[----:B------:R-:W-:Y:S01]  /*6870*/  @!UP0 UIMAD UR37, UR6, UR14, UR37 ;  /* 0x0000000e062582a4 */ /* 0x000fe2000f8e0225 */
[----:B------:R-:W-:Y:S11]  /*6880*/  @!P0 BRA `(.L_x_114) ;  /* 0x00000000007c8947 */ /* 0x000ff60003800000 */
[----:B------:R-:W2:Y:S01]  /*6890*/  LDCU.64 UR8, c[0x4][0x80] ;  /* 0x01001000ff0877ac */ /* 0x000ea20008000a00 */
[----:B------:R-:W-:Y:S01]  /*68a0*/  MOV R2, 0x0 ;  /* 0x0000000000027802 */ /* 0x000fe20000000f00 */
[----:B------:R-:W-:Y:S02]  /*68b0*/  HFMA2 R12, -RZ, RZ, 0, 5.9604644775390625e-08 ;  /* 0x00000001ff0c7431 */ /* 0x000fe400000001ff */
[----:B------:R-:W-:Y:S01]  /*68c0*/  IMAD.MOV.U32 R8, RZ, RZ, 0x70 ;  /* 0x00000070ff087424 */ /* 0x000fe200078e00ff */
[----:B------:R3:W4:Y:S01]  /*68d0*/  LDC.64 R14, c[0x4][R2] ;  /* 0x01000000020e7b82 */ /* 0x0007220000000a00 */
[----:B------:R-:W1:Y:S01]  /*68e0*/  LDCU.64 UR6, c[0x4][0x88] ;  /* 0x01001100ff0677ac */ /* 0x000e620008000a00 */
[----:B------:R-:W-:Y:S01]  /*68f0*/  IMAD.MOV.U32 R13, RZ, RZ, RZ ;  /* 0x000000ffff0d7224 */ /* 0x000fe200078e00ff */
[----:B------:R-:W1:Y:S01]  /*6900*/  LDCU.64 UR4, c[0x4][0x8] ;  /* 0x01000100ff0477ac */ /* 0x000e620008000a00 */
[----:B--2---:R-:W-:Y:S01]  /*6910*/  MOV R5, UR9 ;  /* 0x0000000900057c02 */ /* 0x004fe20008000f00 */
[----:B------:R-:W-:Y:S01]  /*6920*/  IMAD.U32 R4, RZ, RZ, UR8 ;  /* 0x00000008ff047e24 */ /* 0x000fe2000f8e00ff */
[----:B-1----:R-:W-:Y:S01]  /*6930*/  MOV R7, UR7 ;  /* 0x0000000700077c02 */ /* 0x002fe20008000f00 */
[----:B------:R-:W-:Y:S01]  /*6940*/  IMAD.U32 R6, RZ, RZ, UR6 ;  /* 0x00000006ff067e24 */ /* 0x000fe2000f8e00ff */
[----:B------:R-:W-:Y:S01]  /*6950*/  MOV R11, UR5 ;  /* 0x00000005000b7c02 */ /* 0x000fe20008000f00 */
[----:B------:R-:W-:Y:S02]  /*6960*/  IMAD.U32 R10, RZ, RZ, UR4 ;  /* 0x00000004ff0a7e24 */ /* 0x000fe4000f8e00ff */
[----:B------:R-:W-:Y:S07]  /*6970*/  LEPC R20, `(.L_x_115) ;  /* 0x000000001014794e */ /* 0x000fee0000000000 */
[----:B---345:R-:W-:Y:S05]  /*6980*/  CALL.ABS.NOINC R14 ;  /* 0x000000000e007343 */ /* 0x038fea0003c00000 */
.L_x_115:
[----:B------:R-:W1:Y:S01]  /*6990*/  LDCU.64 UR8, c[0x4][0x80] ;  /* 0x01001000ff0877ac */ /* 0x000e620008000a00 */
[----:B------:R-:W2:Y:S01]  /*69a0*/  LDC.64 R2, c[0x4][R2] ;  /* 0x0100000002027b82 */ /* 0x000ea20000000a00 */
[----:B------:R-:W-:Y:S02]  /*69b0*/  HFMA2 R12, -RZ, RZ, 0, 5.9604644775390625e-08 ;  /* 0x00000001ff0c7431 */ /* 0x000fe400000001ff */
[----:B------:R-:W-:Y:S02]  /*69c0*/  IMAD.MOV.U32 R8, RZ, RZ, 0x70 ;  /* 0x00000070ff087424 */ /* 0x000fe400078e00ff */
[----:B------:R-:W-:Y:S01]  /*69d0*/  IMAD.MOV.U32 R13, RZ, RZ, RZ ;  /* 0x000000ffff0d7224 */ /* 0x000fe200078e00ff */
[----:B------:R-:W3:Y:S01]  /*69e0*/  LDCU.64 UR6, c[0x4][0x88] ;  /* 0x01001100ff0677ac */ /* 0x000ee20008000a00 */
[----:B------:R-:W4:Y:S01]  /*69f0*/  LDCU.64 UR4, c[0x4][0x8] ;  /* 0x01000100ff0477ac */ /* 0x000f220008000a00 */
[----:B-1----:R-:W-:Y:S02]  /*6a00*/  MOV R4, UR8 ;  /* 0x0000000800047c02 */ /* 0x002fe40008000f00 */
[----:B------:R-:W-:Y:S02]  /*6a10*/  MOV R5, UR9 ;  /* 0x0000000900057c02 */ /* 0x000fe40008000f00 */
[----:B---3--:R-:W-:Y:S01]  /*6a20*/  MOV R7, UR7 ;  /* 0x0000000700077c02 */ /* 0x008fe20008000f00 */
[----:B------:R-:W-:Y:S01]  /*6a30*/  IMAD.U32 R6, RZ, RZ, UR6 ;  /* 0x00000006ff067e24 */ /* 0x000fe2000f8e00ff */
[----:B----4-:R-:W-:Y:S01]  /*6a40*/  MOV R11, UR5 ;  /* 0x00000005000b7c02 */ /* 0x010fe20008000f00 */
[----:B------:R-:W-:Y:S02]  /*6a50*/  IMAD.U32 R10, RZ, RZ, UR4 ;  /* 0x00000004ff0a7e24 */ /* 0x000fe4000f8e00ff */
[----:B------:R-:W-:Y:S07]  /*6a60*/  LEPC R20, `(.L_x_114) ;  /* 0x000000001014794e */ /* 0x000fee0000000000 */
[----:B--2---:R-:W-:Y:S05]  /*6a70*/  CALL.ABS.NOINC R2 ;  /* 0x0000000002007343 */ /* 0x004fea0003c00000 */
.L_x_114:
[----:B------:R-:W-:Y:S05]  /*6a80*/  BSYNC.RECONVERGENT B6 ;  /* 0x0000000000067941 */ /* 0x000fea0003800200 */
.L_x_113:
[----:B------:R-:W-:Y:S02]  /*6a90*/  ISETP.NE.U32.AND P0, PT, RZ, UR54, PT ;  /* 0x00000036ff007c0c */ /* 0x000fe4000bf05070 */
[C---:B------:R-:W-:Y:S02]  /*6aa0*/  ISETP.NE.U32.AND P1, PT, R46.reuse, RZ, PT ;  /* 0x000000ff2e00720c */ /* 0x040fe40003f25070 */
[----:B------:R-:W-:Y:S02]  /*6ab0*/  ISETP.NE.U32.AND P4, PT, R46, RZ, PT ;  /* 0x000000ff2e00720c */ /* 0x000fe40003f85070 */
[----:B------:R-:W-:Y:S02]  /*6ac0*/  ISETP.NE.AND.EX P0, PT, RZ, UR55, PT, P0 ;  /* 0x00000037ff007c0c */ /* 0x000fe4000bf05300 */
[C---:B------:R-:W-:Y:S02]  /*6ad0*/  ISETP.NE.AND.EX P1, PT, R47.reuse, RZ, PT, P1 ;  /* 0x000000ff2f00720c */ /* 0x040fe40003f25310 */
[----:B------:R-:W-:Y:S02]  /*6ae0*/  ISETP.NE.AND.EX P4, PT, R47, RZ, P0, P4 ;  /* 0x000000ff2f00720c */ /* 0x000fe40000785340 */
[----:B------:R-:W-:Y:S02]  /*6af0*/  ISETP.NE.U32.AND P5, PT, R42, RZ, PT ;  /* 0x000000ff2a00720c */ /* 0x000fe40003fa5070 */
[----:B------:R-:W-:Y:S02]  /*6b00*/  ISETP.NE.U32.AND P3, PT, RZ, UR54, PT ;  /* 0x00000036ff007c0c */ /* 0x000fe4000bf65070 */
[----:B------:R-:W-:Y:S02]  /*6b10*/  PLOP3.LUT P2, PT, PT, PT, PT, 0x8, 0x80 ;  /* 0x000000000080781c */ /* 0x000fe40003f4e170 */
[----:B------:R-:W-:Y:S02]  /*6b20*/  ISETP.NE.AND.EX P5, PT, R43, RZ, PT, P5 ;  /* 0x000000ff2b00720c */ /* 0x000fe40003fa5350 */
[----:B------:R-:W-:Y:S03]  /*6b30*/  ISETP.NE.AND.EX P3, PT, RZ, UR55, PT, P3 ;  /* 0x00000037ff007c0c */ /* 0x000fe6000bf65330 */
[----:B------:R-:W-:Y:S01]  /*6b40*/  @!P4 PLOP3.LUT P2, PT, P1, PT, PT, 0x80, 0x8 ;  /* 0x000000000008c81c */ /* 0x000fe20000f4f070 */
[----:B------:R-:W-:Y:S01]  /*6b50*/  @!UPT UIADD3 URZ, UPT, UPT, URZ, URZ, URZ ;  /* 0x000000fffffff290 */ /* 0x000fe2000fffe0ff */
[----:B------:R-:W-:Y:S11]  /*6b60*/  @!P1 BRA `(.L_x_116) ;  /* 0x0000000000309947 */ /* 0x000ff60003800000 */
[----:B------:R-:W-:Y:S01]  /*6b70*/  ISETP.NE.U32.AND P0, PT, R44, RZ, PT ;  /* 0x000000ff2c00720c */ /* 0x000fe20003f05070 */
[----:B------:R-:W2:Y:S01]  /*6b80*/  LDCU.64 UR4, c[0x0][0x358] ;  /* 0x00006b00ff0477ac */ /* 0x000ea20008000a00 */
[----:B------:R-:W-:Y:S02]  /*6b90*/  IMAD.MOV.U32 R50, RZ, RZ, 0x1 ;  /* 0x00000001ff327424 */ /* 0x000fe400078e00ff */
[----:B------:R-:W-:Y:S11]  /*6ba0*/  ISETP.NE.AND.EX P0, PT, R45, RZ, PT, P0 ;  /* 0x000000ff2d00720c */ /* 0x000ff60003f05300 */
[----:B------:R-:W-:Y:S02]  /*6bb0*/  @!UPT UIADD3 URZ, UPT, UPT, URZ, URZ, URZ ;  /* 0x000000fffffff290 */ /* 0x000fe4000fffe0ff */
[----:B------:R-:W3:Y:S01]  /*6bc0*/  @P0 LDC.64 R2, c[0x0][0x888] ;  /* 0x00022200ff020b82 */ /* 0x000ee20000000a00 */
[----:B-1----:R-:W-:Y:S04]  /*6bd0*/  @P0 IMAD R0, R46, UR36, RZ ;  /* 0x000000242e000c24 */ /* 0x002fe8000f8e02ff */
[----:B---3--:R-:W-:Y:S04]  /*6be0*/  @P0 IMAD.WIDE R2, R0, 0x4, R2 ;  /* 0x0000000400020825 */ /* 0x008fe800078e0202 */
[----:B------:R-:W-:Y:S01]  /*6bf0*/  HFMA2 R0, -RZ, RZ, 0, 5.9604644775390625e-08 ;  /* 0x00000001ff007431 */ /* 0x000fe200000001ff */
[----:B--2--5:R2:W5:Y:S04]  /*6c00*/  @P0 LDG.E R27, desc[UR4][R2.64] ;  /* 0x00000004021b0981 */ /* 0x024568000c1e1900 */
[----:B------:R-:W-:Y:S01]  /*6c10*/  @!P0 PRMT R50, R0, 0x7610, R50 ;  /* 0x0000761000328816 */ /* 0x000fe20000000032 */
[----:B--2---:R-:W3:Y:S06]  /*6c20*/  @!P0 LDC R27, c[0x0][0x880] ;  /* 0x00022000ff1b8b82 */ /* 0x004eec0000000800 */
.L_x_116:
[----:B------:R-:W-:Y:S05]  /*6c30*/  @!P5 BRA `(.L_x_117) ;  /* 0x000000000024d947 */ /* 0x000fea0003800000 */
[----:B------:R-:W-:Y:S01]  /*6c40*/  ISETP.NE.U32.AND P0, PT, R40, RZ, PT ;  /* 0x000000ff2800720c */ /* 0x000fe20003f05070 */
[----:B------:R-:W2:Y:S03]  /*6c50*/  LDCU.64 UR4, c[0x0][0x358] ;  /* 0x00006b00ff0477ac */ /* 0x000ea60008000a00 */
[----:B------:R-:W-:Y:S11]  /*6c60*/  ISETP.NE.AND.EX P0, PT, R41, RZ, PT, P0 ;  /* 0x000000ff2900720c */ /* 0x000ff60003f05300 */
[----:B------:R-:W-:Y:S02]  /*6c70*/  @!UPT UIADD3 URZ, UPT, UPT, URZ, URZ, URZ ;  /* 0x000000fffffff290 */ /* 0x000fe4000fffe0ff */
[----:B------:R-:W4:Y:S01]  /*6c80*/  @P0 LDC.64 R2, c[0x0][0x8a8] ;  /* 0x00022a00ff020b82 */ /* 0x000f220000000a00 */
[----:B-1----:R-:W-:Y:S04]  /*6c90*/  @P0 IMAD R0, R42, UR36, RZ ;  /* 0x000000242a000c24 */ /* 0x002fe8000f8e02ff */
[----:B----4-:R-:W-:Y:S05]  /*6ca0*/  @P0 IMAD.WIDE R2, R0, 0x4, R2 ;  /* 0x0000000400020825 */ /* 0x010fea00078e0202 */
[----:B--2--5:R2:W5:Y:S02]  /*6cb0*/  @P0 LDG.E R24, desc[UR4][R2.64] ;  /* 0x0000000402180981 */ /* 0x024564000c1e1900 */
[----:B--2---:R-:W4:Y:S02]  /*6cc0*/  @!P0 LDC R24, c[0x0][0x8a0] ;  /* 0x00022800ff188b82 */ /* 0x004f240000000800 */
.L_x_117:
[----:B---3-5:R-:W-:Y:S01]  /*6cd0*/  FSETP.NEU.AND P0, PT, R27, RZ, PT ;  /* 0x000000ff1b00720b */ /* 0x028fe20003f0d000 */
[----:B------:R-:W-:Y:S01]  /*6ce0*/  IMAD.SHL.U32 R57, R48, 0x2, RZ ;  /* 0x0000000230397824 */ /* 0x000fe200078e00ff */
[----:B------:R-:W-:Y:S01]  /*6cf0*/  SEL R3, RZ, 0xffffffff, P3 ;  /* 0xffffffffff037807 */ /* 0x000fe20001800000 */
[----:B------:R-:W-:Y:S01]  /*6d00*/  BSSY B1, `(.L_x_118) ;  /* 0x0000033000017945 */ /* 0x000fe20003800000 */
[----:B------:R-:W-:Y:S01]  /*6d10*/  @!P4 LOP3.LUT P3, RZ, R50, 0xff, RZ, 0xc0, !PT ;  /* 0x000000ff32ffc812 */ /* 0x000fe2000786c0ff */
[----:B------:R-:W-:Y:S01]  /*6d20*/  IMAD.MOV.U32 R64, RZ, RZ, 0x1 ;  /* 0x00000001ff407424 */ /* 0x000fe200078e00ff */
[----:B-1----:R-:W-:Y:S01]  /*6d30*/  @!P4 SEL R0, RZ, 0xffffffff, P0 ;  /* 0xffffffffff00c807 */ /* 0x002fe20000000000 */
[----:B------:R-:W-:Y:S01]  /*6d40*/  IMAD R25, R22, 0x40, R23 ;  /* 0x0000004016197824 */ /* 0x000fe200078e0217 */
[----:B------:R-:W-:Y:S01]  /*6d50*/  LOP3.LUT R60, R60, 0x1, RZ, 0x3c, !PT ;  /* 0x000000013c3c7812 */ /* 0x000fe200078e3cff */
[----:B------:R-:W-:Y:S01]  /*6d60*/  IMAD.MOV.U32 R26, RZ, RZ, RZ ;  /* 0x000000ffff1a7224 */ /* 0x000fe200078e00ff */
[----:B------:R-:W-:Y:S02]  /*6d70*/  @P2 SEL R0, R3, R0, !P3 ;  /* 0x0000000003002207 */ /* 0x000fe40005800000 */
[----:B------:R-:W-:Y:S02]  /*6d80*/  CS2R R38, SRZ ;  /* 0x0000000000267805 */ /* 0x000fe4000001ff00 */
[----:B------:R-:W-:Y:S02]  /*6d90*/  LEA R54, R22, UR43, 0x3 ;  /* 0x0000002b16367c11 */ /* 0x000fe4000f8e18ff */
[----:B------:R-:W-:Y:S02]  /*6da0*/  CS2R R36, SRZ ;  /* 0x0000000000247805 */ /* 0x000fe4000001ff00 */
[----:B------:R-:W-:Y:S02]  /*6db0*/  @!P4 LOP3.LUT R0, R0, 0x1, RZ, 0xc0, !PT ;  /* 0x000000010000c812 */ /* 0x000fe400078ec0ff */
[----:B------:R-:W-:Y:S02]  /*6dc0*/  CS2R R30, SRZ ;  /* 0x00000000001e7805 */ /* 0x000fe4000001ff00 */
[----:B------:R-:W-:Y:S02]  /*6dd0*/  SEL R2, RZ, 0xffffffff, P0 ;  /* 0xffffffffff027807 */ /* 0x000fe40000000000 */
[----:B------:R-:W-:Y:S02]  /*6de0*/  CS2R R28, SRZ ;  /* 0x00000000001c7805 */ /* 0x000fe4000001ff00 */
[----:B------:R-:W-:Y:S01]  /*6df0*/  ISETP.NE.U32.OR P6, PT, R0, 0x1, P4 ;  /* 0x000000010000780c */ /* 0x000fe200027c5470 */
[----:B------:R-:W-:Y:S01]  /*6e00*/  VIADD R63, R57, UR43 ;  /* 0x0000002b393f7c36 */ /* 0x000fe20008000000 */
[----:B------:R-:W-:Y:S02]  /*6e10*/  LOP3.LUT P4, R55, R50, 0xff, RZ, 0xc0, !PT ;  /* 0x000000ff32377812 */ /* 0x000fe4000788c0ff */
[----:B------:R-:W-:Y:S02]  /*6e20*/  P2R R62, PR, RZ, 0x40 ;  /* 0x00000040ff3e7803 */ /* 0x000fe40000000000 */
[----:B------:R-:W-:Y:S04]  /*6e30*/  @P1 SEL R2, R3, R2, !P4 ;  /* 0x0000000203021207 */ /* 0x000fe80006000000 */
[----:B------:R-:W-:Y:S03]  /*6e40*/  LOP3.LUT R2, R2, 0x1, RZ, 0xc0, !PT ;  /* 0x0000000102027812 */ /* 0x000fe600078ec0ff */
[----:B------:R-:W-:Y:S02]  /*6e50*/  @P6 SHF.L.U32 R0, R60, 0x1f, RZ ;  /* 0x0000001f3c006819 */ /* 0x000fe400000006ff */
[----:B------:R-:W-:Y:S02]  /*6e60*/  ISETP.NE.U32.AND P5, PT, R2, 0x1, PT ;  /* 0x000000010200780c */ /* 0x000fe40003fa5070 */
[----:B------:R1:W2:Y:S02]  /*6e70*/  @P6 SYNCS.PHASECHK.TRANS64.TRYWAIT P3, [UR43+0xd0], R0 ;  /* 0x0000d000ff0065a7 */ /* 0x0002a4000806112b */
[----:B------:R-:W-:Y:S02]  /*6e80*/  P2R R65, PR, RZ, 0x20 ;  /* 0x00000020ff417803 */ /* 0x000fe40000000000 */
[----:B-1----:R-:W-:Y:S04]  /*6e90*/  SHF.L.U32 R0, R59, 0x1f, RZ ;  /* 0x0000001f3b007819 */ /* 0x002fe800000006ff */
[----:B------:R1:W3:Y:S01]  /*6ea0*/  SYNCS.PHASECHK.TRANS64.TRYWAIT P2, [R54+URZ+0x140], R0 ;  /* 0x00014000360075a7 */ /* 0x0002e200080411ff */
[----:B--2---:R-:W-:Y:S01]  /*6eb0*/  @P6 SEL R64, RZ, 0x1, !P3 ;  /* 0x00000001ff406807 */ /* 0x004fe20005800000 */
[----:B-1----:R-:W-:Y:S06]  /*6ec0*/  @!P6 BRA `(.L_x_119) ;  /* 0x000000000058e947 */ /* 0x002fec0003800000 */
[----:B------:R-:W-:Y:S01]  /*6ed0*/  VIADD R2, R63, 0x200 ;  /* 0x000002003f027836 */ /* 0x000fe20000000000 */
[----:B------:R-:W-:Y:S01]  /*6ee0*/  LOP3.LUT P6, RZ, R49, 0x40, RZ, 0xc0, !PT ;  /* 0x0000004031ff7812 */ /* 0x000fe200078cc0ff */
[----:B------:R-:W-:Y:S01]  /*6ef0*/  BSSY B0, `(.L_x_120) ;  /* 0x000000e000007945 */ /* 0x000fe20003800000 */
[----:B------:R-:W-:Y:S01]  /*6f00*/  ISETP.NE.AND P1, PT, R64, RZ, PT ;  /* 0x000000ff4000720c */ /* 0x000fe20003f25270 */
[----:B------:R-:W-:Y:S01]  /*6f10*/  @P5 VIADD R4, R63, 0x210 ;  /* 0x000002103f045836 */ /* 0x000fe20000000000 */
[----:B------:R-:W-:Y:S01]  /*6f20*/  PLOP3.LUT P0, PT, PT, PT, PT, 0x8, 0x80 ;  /* 0x000000000080781c */ /* 0x000fe20003f0e170 */
[----:B------:R-:W-:Y:S01]  /*6f30*/  IMAD.MOV.U32 R39, RZ, RZ, RZ ;  /* 0x000000ffff277224 */ /* 0x000fe200078e00ff */
[----:B------:R-:W-:Y:S02]  /*6f40*/  @P5 PLOP3.LUT P0, PT, P6, PT, PT, 0x80, 0x8 ;  /* 0x000000000008581c */ /* 0x000fe4000370f070 */
[----:B------:R-:W-:Y:S02]  /*6f50*/  CS2R R36, SRZ ;  /* 0x0000000000247805 */ /* 0x000fe4000001ff00 */
[----:B------:R-:W-:Y:S02]  /*6f60*/  CS2R R30, SRZ ;  /* 0x00000000001e7805 */ /* 0x000fe4000001ff00 */
[----:B------:R-:W-:Y:S07]  /*6f70*/  CS2R R28, SRZ ;  /* 0x00000000001c7805 */ /* 0x000fee000001ff00 */
[----:B------:R-:W-:Y:S01]  /*6f80*/  @P0 VIADD R4, R2, 0xfffffff0 ;  /* 0xfffffff002040836 */ /* 0x000fe20000000000 */
[----:B------:R-:W-:Y:S06]  /*6f90*/  @P1 BRA `(.L_x_121) ;  /* 0x00000000000c1947 */ /* 0x000fec0003800000 */
[----:B------:R-:W-:Y:S04]  /*6fa0*/  SHF.L.U32 R3, R60, 0x1f, RZ ;  /* 0x0000001f3c037819 */ /* 0x000fe800000006ff */
[----:B------:R-:W1:Y:S02]  /*6fb0*/  SYNCS.PHASECHK.TRANS64.TRYWAIT P0, [UR43+0xd0], R3 ;  /* 0x0000d003ff0075a7 */ /* 0x000e64000800112b */
[----:B-1----:R-:W-:Y:S05]  /*6fc0*/  @!P0 BRA `(.L_x_122) ;  /* 0x0000003400288947 */ /* 0x002fea0003800000 */
.L_x_121:
[----:B------:R-:W-:Y:S05]  /*6fd0*/  BSYNC B0 ;  /* 0x0000000000007941 */ /* 0x000fea0003800000 */
.L_x_120:
[----:B------:R-:W-:Y:S01]  /*6fe0*/  ISETP.NE.AND P0, PT, R65, RZ, PT ;  /* 0x000000ff4100720c */ /* 0x000fe20003f05270 */
[----:B------:R-:W-:Y:S11]  /*6ff0*/  HFMA2 R26, -RZ, RZ, 0, 5.9604644775390625e-08 ;  /* 0x00000001ff1a7431 */ /* 0x000ff600000001ff */
[----:B------:R-:W-:Y:S01]  /*7000*/  @!UPT UIADD3 URZ, UPT, UPT, URZ, URZ, URZ ;  /* 0x000000fffffff290 */ /* 0x000fe2000fffe0ff */
[----:B------:R2:W1:Y:S04]  /*7010*/  @P0 LDS.128 R36, [R4] ;  /* 0x0000000004240984 */ /* 0x0004680000000c00 */
[----:B------:R2:W1:Y:S02]  /*7020*/  @P0 LDS.128 R28, [R57+UR43+0x200] ;  /* 0x0002002b391c0984 */ /* 0x0004640008000c00 */
.L_x_119:
[----:B------:R-:W-:Y:S05]  /*7030*/  BSYNC B1 ;  /* 0x0000000000017941 */ /* 0x000fea0003800000 */
.L_x_118:
[----:B-1----:R-:W-:Y:S04]  /*7040*/  SHF.R.U32.HI R2, RZ, 0x15, R25 ;  /* 0x00000015ff027819 */ /* 0x002fe80000011619 */
[----:B------:R-:W-:Y:S01]  /*7050*/  LOP3.LUT P0, RZ, R2, 0x3, R51, 0x48, !PT ;  /* 0x0000000302ff7812 */ /* 0x000fe20007804833 */
[----:B------:R-:W-:Y:S01]  /*7060*/  @!UPT UIADD3 URZ, UPT, UPT, URZ, URZ, URZ ;  /* 0x000000fffffff290 */ /* 0x000fe2000fffe0ff */
[----:B---3--:R-:W-:Y:S11]  /*7070*/  @P2 BRA `(.L_x_123) ;  /* 0x0000000000082947 */ /* 0x008ff60003800000 */
[----:B------:R-:W1:Y:S02]  /*7080*/  SYNCS.PHASECHK.TRANS64.TRYWAIT P1, [R54+URZ+0x140], R0 ;  /* 0x00014000360075a7 */ /* 0x000e6400080211ff */
[----:B-1----:R-:W-:Y:S05]  /*7090*/  @!P1 BRA `(.L_x_124) ;  /* 0x00000034000c9947 */ /* 0x002fea0003800000 */
.L_x_123:
[----:B------:R-:W-:Y:S05]  /*70a0*/  @!P0 BRA `(.L_x_125) ;  /* 0x0000000000408947 */ /* 0x000fea0003800000 */
[----:B------:R-:W3:Y:S01]  /*70b0*/  LDCU.64 UR8, c[0x4][0x70] ;  /* 0x01000e00ff0877ac */ /* 0x000ee20008000a00 */
[----:B------:R-:W-:Y:S01]  /*70c0*/  MOV R3, 0x0 ;  /* 0x0000000000037802 */ /* 0x000fe20000000f00 */
[----:B------:R-:W-:Y:S02]  /*70d0*/  HFMA2 R12, -RZ, RZ, 0, 5.9604644775390625e-08 ;  /* 0x00000001ff0c7431 */ /* 0x000fe400000001ff */
[----:B------:R-:W-:Y:S02]  /*70e0*/  IMAD.MOV.U32 R8, RZ, RZ, 0x192 ;  /* 0x00000192ff087424 */ /* 0x000fe400078e00ff */
[----:B------:R-:W-:Y:S01]  /*70f0*/  IMAD.MOV.U32 R13, RZ, RZ, RZ ;  /* 0x000000ffff0d7224 */ /* 0x000fe200078e00ff */
[----:B------:R-:W5:Y:S01]  /*7100*/  LDCU.64 UR6, c[0x4][0x78] ;  /* 0x01000f00ff0677ac */ /* 0x000f620008000a00 */
[----:B------:R-:W1:Y:S01]  /*7110*/  LDC.64 R2, c[0x4][R3] ;  /* 0x0100000003027b82 */ /* 0x000e620000000a00 */
[----:B------:R-:W4:Y:S01]  /*7120*/  LDCU.64 UR4, c[0x4][0x10] ;  /* 0x01000200ff0477ac */ /* 0x000f220008000a00 */
[----:B---3--:R-:W-:Y:S01]  /*7130*/  MOV R5, UR9 ;  /* 0x0000000900057c02 */ /* 0x008fe20008000f00 */
[----:B--2---:R-:W-:Y:S01]  /*7140*/  IMAD.U32 R4, RZ, RZ, UR8 ;  /* 0x00000008ff047e24 */ /* 0x004fe2000f8e00ff */
[----:B-----5:R-:W-:Y:S01]  /*7150*/  MOV R7, UR7 ;  /* 0x0000000700077c02 */ /* 0x020fe20008000f00 */
[----:B------:R-:W-:Y:S01]  /*7160*/  IMAD.U32 R6, RZ, RZ, UR6 ;  /* 0x00000006ff067e24 */ /* 0x000fe2000f8e00ff */
[----:B----4-:R-:W-:Y:S01]  /*7170*/  MOV R11, UR5 ;  /* 0x00000005000b7c02 */ /* 0x010fe20008000f00 */
[----:B------:R-:W-:Y:S02]  /*7180*/  IMAD.U32 R10, RZ, RZ, UR4 ;  /* 0x00000004ff0a7e24 */ /* 0x000fe4000f8e00ff */
[----:B------:R-:W-:Y:S07]  /*7190*/  LEPC R20, `(.L_x_125) ;  /* 0x000000001014794e */ /* 0x000fee0000000000 */
[----:B-1----:R-:W-:Y:S05]  /*71a0*/  CALL.ABS.NOINC R2 ;  /* 0x0000000002007343 */ /* 0x002fea0003c00000 */
.L_x_125:
[----:B------:R-:W-:Y:S01]  /*71b0*/  SHF.L.U32 R3, R28, 0x10, RZ ;  /* 0x000000101c037819 */ /* 0x000fe200000006ff */
[----:B------:R-:W-:Y:S05]  /*71c0*/  WARPSYNC.ALL ;  /* 0x0000000000007948 */ /* 0x000fea0003800000 */
[----:B------:R-:W-:Y:S01]  /*71d0*/  R2UR UR4, R25 ;  /* 0x00000000190472ca */ /* 0x000fe200000e0000 */
[----:B------:R-:W-:Y:S01]  /*71e0*/  BSSY.RECONVERGENT B0, `(.L_x_126) ;  /* 0x0000057000007945 */ /* 0x000fe20003800200 */
[C---:B------:R-:W-:Y:S02]  /*71f0*/  SHF.L.U32 R20, R29.reuse, 0x10, RZ ;  /* 0x000000101d147819 */ /* 0x040fe400000006ff */
[----:B------:R-:W-:Y:S02]  /*7200*/  LOP3.LUT R21, R29, 0xffff0000, RZ, 0xc0, !PT ;  /* 0xffff00001d157812 */ /* 0x000fe400078ec0ff */
[----:B------:R-:W-:Y:S02]  /*7210*/  MOV R66, 0x10 ;  /* 0x0000001000427802 */ /* 0x000fe40000000f00 */
[----:B------:R-:W-:Y:S02]  /*7220*/  LOP3.LUT P6, RZ, R49, 0x40, RZ, 0xc0, !PT ;  /* 0x0000004031ff7812 */ /* 0x000fe400078cc0ff */
[----:B------:R-:W-:Y:S02]  /*7230*/  ISETP.NE.AND P0, PT, R61, RZ, PT ;  /* 0x000000ff3d00720c */ /* 0x000fe40003f05270 */
[----:B------:R-:W-:Y:S01]  /*7240*/  SEL R66, R66, 0xfffffff0, !P6 ;  /* 0xfffffff042427807 */ /* 0x000fe20007000000 */
[----:B--2---:R-:W1:Y:S03]  /*7250*/  LDTM.x16 R4, tmem[UR4] ;  /* 0x00000004000479ee */ /* 0x004e660008240000 */
[----:B------:R-:W-:Y:S01]  /*7260*/  IADD3 R63, PT, PT, R63, R66, RZ ;  /* 0x000000423f3f7210 */ /* 0x000fe20007ffe0ff */
[----:B-1--4-:R-:W-:Y:S01]  /*7270*/  FMUL R0, R24, R4 ;  /* 0x0000000418007220 */ /* 0x012fe20000400000 */
[----:B------:R-:W-:Y:S01]  /*7280*/  LOP3.LUT R4, R28, 0xffff0000, RZ, 0xc0, !PT ;  /* 0xffff00001c047812 */ /* 0x000fe200078ec0ff */
[C---:B------:R-:W-:Y:S01]  /*7290*/  FMUL R2, R24.reuse, R5 ;  /* 0x0000000518027220 */ /* 0x040fe20000400000 */
[C---:B------:R-:W-:Y:S01]  /*72a0*/  FMUL R7, R24.reuse, R7 ;  /* 0x0000000718077220 */ /* 0x040fe20000400000 */
[C---:B------:R-:W-:Y:S01]  /*72b0*/  FFMA R0, R27.reuse, R3, R0 ;  /* 0x000000031b007223 */ /* 0x040fe20000000000 */
[C---:B------:R-:W-:Y:S01]  /*72c0*/  FMUL R3, R24.reuse, R6 ;  /* 0x0000000618037220 */ /* 0x040fe20000400000 */
[C---:B------:R-:W-:Y:S01]  /*72d0*/  FFMA R2, R27.reuse, R4, R2 ;  /* 0x000000041b027223 */ /* 0x040fe20000000002 */
[C---:B------:R-:W-:Y:S01]  /*72e0*/  FMUL R4, R24.reuse, R8 ;  /* 0x0000000818047220 */ /* 0x040fe20000400000 */
[C---:B------:R-:W-:Y:S01]  /*72f0*/  FMUL R8, R24.reuse, R12 ;  /* 0x0000000c18087220 */ /* 0x040fe20000400000 */
[----:B------:R-:W-:Y:S01]  /*7300*/  FMUL R12, R24, R16 ;  /* 0x00000010180c7220 */ /* 0x000fe20000400000 */
[----:B------:R-:W-:Y:S01]  /*7310*/  SHF.L.U32 R16, R30, 0x10, RZ ;  /* 0x000000101e107819 */ /* 0x000fe200000006ff */
[C---:B------:R-:W-:Y:S01]  /*7320*/  FFMA R3, R27.reuse, R20, R3 ;  /* 0x000000141b037223 */ /* 0x040fe20000000003 */
[----:B------:R-:W-:Y:S01]  /*7330*/  F2FP.BF16.F32.PACK_AB R32, R2, R0 ;  /* 0x000000000220723e */ /* 0x000fe200000010ff */
[----:B------:R-:W-:Y:S01]  /*7340*/  FFMA R7, R27, R21, R7 ;  /* 0x000000151b077223 */ /* 0x000fe20000000007 */
[----:B------:R-:W-:Y:S01]  /*7350*/  LOP3.LUT R0, R30, 0xffff0000, RZ, 0xc0, !PT ;  /* 0xffff00001e007812 */ /* 0x000fe200078ec0ff */
[C---:B------:R-:W-:Y:S01]  /*7360*/  FMUL R5, R24.reuse, R9 ;  /* 0x0000000918057220 */ /* 0x040fe20000400000 */
[----:B------:R-:W-:Y:S01]  /*7370*/  SHF.L.U32 R2, R31, 0x10, RZ ;  /* 0x000000101f027819 */ /* 0x000fe200000006ff */
[----:B------:R-:W-:Y:S01]  /*7380*/  FFMA R4, R27, R16, R4 ;  /* 0x000000101b047223 */ /* 0x000fe20000000004 */
[----:B------:R-:W-:Y:S01]  /*7390*/  LOP3.LUT R16, R31, 0xffff0000, RZ, 0xc0, !PT ;  /* 0xffff00001f107812 */ /* 0x000fe200078ec0ff */
[C---:B------:R-:W-:Y:S01]  /*73a0*/  FMUL R6, R24.reuse, R10 ;  /* 0x0000000a18067220 */ /* 0x040fe20000400000 */
[----:B------:R-:W-:Y:S01]  /*73b0*/  F2FP.BF16.F32.PACK_AB R33, R7, R3 ;  /* 0x000000030721723e */ /* 0x000fe200000010ff */
[C---:B------:R-:W-:Y:S01]  /*73c0*/  FFMA R5, R27.reuse, R0, R5 ;  /* 0x000000001b057223 */ /* 0x040fe20000000005 */
[----:B------:R-:W-:Y:S01]  /*73d0*/  FMUL R11, R24, R11 ;  /* 0x0000000b180b7220 */ /* 0x000fe20000400000 */
[C---:B------:R-:W-:Y:S01]  /*73e0*/  SHF.L.U32 R0, R36.reuse, 0x10, RZ ;  /* 0x0000001024007819 */ /* 0x040fe200000006ff */
[C---:B------:R-:W-:Y:S01]  /*73f0*/  FFMA R6, R27.reuse, R2, R6 ;  /* 0x000000021b067223 */ /* 0x040fe20000000006 */
[----:B------:R-:W-:Y:S01]  /*7400*/  LOP3.LUT R2, R36, 0xffff0000, RZ, 0xc0, !PT ;  /* 0xffff000024027812 */ /* 0x000fe200078ec0ff */
[----:B------:R-:W-:Y:S01]  /*7410*/  FFMA R11, R27, R16, R11 ;  /* 0x000000101b0b7223 */ /* 0x000fe2000000000b */
[C---:B------:R-:W-:Y:S01]  /*7420*/  FMUL R9, R24.reuse, R13 ;  /* 0x0000000d18097220 */ /* 0x040fe20000400000 */
[----:B------:R-:W-:Y:S01]  /*7430*/  SHF.L.U32 R3, R37, 0x10, RZ ;  /* 0x0000001025037819 */ /* 0x000fe200000006ff */
[----:B------:R-:W-:Y:S01]  /*7440*/  FFMA R8, R27, R0, R8 ;  /* 0x000000001b087223 */ /* 0x000fe20000000008 */
[C---:B------:R-:W-:Y:S01]  /*7450*/  FMUL R10, R24.reuse, R14 ;  /* 0x0000000e180a7220 */ /* 0x040fe20000400000 */
[----:B------:R-:W-:Y:S01]  /*7460*/  LOP3.LUT R0, R37, 0xffff0000, RZ, 0xc0, !PT ;  /* 0xffff000025007812 */ /* 0x000fe200078ec0ff */
[----:B------:R-:W-:Y:S01]  /*7470*/  FMUL R15, R24, R15 ;  /* 0x0000000f180f7220 */ /* 0x000fe20000400000 */
[C---:B------:R-:W-:Y:S01]  /*7480*/  FFMA R9, R27.reuse, R2, R9 ;  /* 0x000000021b097223 */ /* 0x040fe20000000009 */
[C---:B------:R-:W-:Y:S01]  /*7490*/  FFMA R10, R27.reuse, R3, R10 ;  /* 0x000000031b0a7223 */ /* 0x040fe2000000000a */
[----:B------:R-:W-:Y:S01]  /*74a0*/  SHF.L.U32 R2, R38, 0x10, RZ ;  /* 0x0000001026027819 */ /* 0x000fe200000006ff */
[----:B------:R-:W-:Y:S01]  /*74b0*/  FFMA R15, R27, R0, R15 ;  /* 0x000000001b0f7223 */ /* 0x000fe2000000000f */
[----:B------:R-:W-:Y:S01]  /*74c0*/  F2FP.BF16.F32.PACK_AB R34, R5, R4 ;  /* 0x000000040522723e */ /* 0x000fe200000010ff */
[----:B------:R-:W-:Y:S01]  /*74d0*/  FMUL R13, R24, R17 ;  /* 0x00000011180d7220 */ /* 0x000fe20000400000 */
[----:B------:R-:W-:Y:S01]  /*74e0*/  LOP3.LUT R3, R38, 0xffff0000, RZ, 0xc0, !PT ;  /* 0xffff000026037812 */ /* 0x000fe200078ec0ff */
[C---:B------:R-:W-:Y:S01]  /*74f0*/  FMUL R14, R24.reuse, R18 ;  /* 0x00000012180e7220 */ /* 0x040fe20000400000 */
[C---:B------:R-:W-:Y:S01]  /*7500*/  SHF.L.U32 R4, R39.reuse, 0x10, RZ ;  /* 0x0000001027047819 */ /* 0x040fe200000006ff */
[----:B------:R-:W-:Y:S01]  /*7510*/  FMUL R19, R24, R19 ;  /* 0x0000001318137220 */ /* 0x000fe20000400000 */
[----:B------:R-:W-:Y:S01]  /*7520*/  LOP3.LUT R0, R39, 0xffff0000, RZ, 0xc0, !PT ;  /* 0xffff000027007812 */ /* 0x000fe200078ec0ff */
[----:B------:R-:W-:Y:S01]  /*7530*/  FFMA R12, R27, R2, R12 ;  /* 0x000000021b0c7223 */ /* 0x000fe2000000000c */
[----:B------:R-:W-:Y:S01]  /*7540*/  F2FP.BF16.F32.PACK_AB R35, R11, R6 ;  /* 0x000000060b23723e */ /* 0x000fe200000010ff */
[C---:B------:R-:W-:Y:S01]  /*7550*/  FFMA R13, R27.reuse, R3, R13 ;  /* 0x000000031b0d7223 */ /* 0x040fe2000000000d */
[C---:B------:R-:W-:Y:S01]  /*7560*/  FFMA R14, R27.reuse, R4, R14 ;  /* 0x000000041b0e7223 */ /* 0x040fe2000000000e */
[----:B------:R-:W-:Y:S01]  /*7570*/  FFMA R19, R27, R0, R19 ;  /* 0x000000001b137223 */ /* 0x000fe20000000013 */
[----:B------:R-:W-:Y:S01]  /*7580*/  F2FP.BF16.F32.PACK_AB R8, R9, R8 ;  /* 0x000000080908723e */ /* 0x000fe200000010ff */
[----:B------:R1:W-:Y:S01]  /*7590*/  STS.128 [R57+UR43+0x200], R32 ;  /* 0x0002002039007988 */ /* 0x0003e20008000c2b */
[----:B------:R-:W-:Y:S02]  /*75a0*/  F2FP.BF16.F32.PACK_AB R9, R15, R10 ;  /* 0x0000000a0f09723e */ /* 0x000fe400000010ff */
[----:B------:R-:W-:Y:S02]  /*75b0*/  F2FP.BF16.F32.PACK_AB R10, R13, R12 ;  /* 0x0000000c0d0a723e */ /* 0x000fe400000010ff */
[----:B------:R-:W-:Y:S05]  /*75c0*/  F2FP.BF16.F32.PACK_AB R11, R19, R14 ;  /* 0x0000000e130b723e */ /* 0x000fea00000010ff */
[----:B------:R1:W-:Y:S01]  /*75d0*/  STS.128 [R63+0x200], R8 ;  /* 0x000200083f007388 */ /* 0x0003e20000000c00 */
[----:B------:R-:W-:Y:S01]  /*75e0*/  @!PT LDS RZ, [RZ] ;  /* 0x00000000fffff984 */ /* 0x000fe20000000800 */
[----:B------:R-:W-:Y:S01]  /*75f0*/  @!PT LDS RZ, [RZ] ;  /* 0x00000000fffff984 */ /* 0x000fe20000000800 */
[----:B------:R-:W-:Y:S01]  /*7600*/  @!PT LDS RZ, [RZ] ;  /* 0x00000000fffff984 */ /* 0x000fe20000000800 */
[----:B------:R-:W-:Y:S01]  /*7610*/  @!PT LDS RZ, [RZ] ;  /* 0x00000000fffff984 */ /* 0x000fe20000000800 */
[----:B------:R2:W-:Y:S07]  /*7620*/  MEMBAR.ALL.CTA ;  /* 0x0000000000007992 */ /* 0x0005ee0000008000 */
[----:B--2---:R-:W2:Y:S02]  /*7630*/  FENCE.VIEW.ASYNC.S ;  /* 0x00000000000073c6 */ /* 0x004ea40000000000 */
[----:B--2---:R-:W-:Y:S06]  /*7640*/  BAR.SYNC.DEFER_BLOCKING 0x1, 0x80 ;  /* 0x0042000000007b1d */ /* 0x004fec0000010000 */
[----:B------:R-:W-:Y:S05]  /*7650*/  @P0 BRA `(.L_x_127) ;  /* 0x00000000003c0947 */ /* 0x000fea0003800000 */
[----:B------:R-:W2:Y:S01]  /*7660*/  LDCU.64 UR6, c[0x0][0x348] ;  /* 0x00006900ff0677ac */ /* 0x000ea20008000a00 */
[----:B------:R-:W-:Y:S01]  /*7670*/  UIADD3 UR4, UPT, UPT, UR43, 0x200, URZ ;  /* 0x000002002b047890 */ /* 0x000fe2000fffe0ff */
[----:B------:R-:W-:Y:S01]  /*7680*/  UMOV UR51, UR36 ;  /* 0x0000002400337c82 */ /* 0x000fe20008000000 */
[----:B------:R-:W-:Y:S02]  /*7690*/  UIADD3 UR9, UPT, UPT, UR49, 0x40, URZ ;  /* 0x0000004031097890 */ /* 0x000fe4000fffe0ff */
[----:B------:R-:W-:Y:S02]  /*76a0*/  UIADD3 UR8, UPT, UPT, UR43, 0xa00, URZ ;  /* 0x00000a002b087890 */ /* 0x000fe4000fffe0ff */
[----:B------:R-:W-:Y:S01]  /*76b0*/  MOV R53, UR4 ;  /* 0x0000000400357c02 */ /* 0x000fe20008000f00 */
[----:B------:R-:W-:Y:S01]  /*76c0*/  UMOV UR10, UR50 ;  /* 0x00000032000a7c82 */ /* 0x000fe20008000000 */
[----:B------:R-:W-:Y:S02]  /*76d0*/  UMOV UR11, UR36 ;  /* 0x00000024000b7c82 */ /* 0x000fe40008000000 */
[----:B------:R-:W-:Y:S01]  /*76e0*/  R2UR UR48, R53 ;  /* 0x00000000353072ca */ /* 0x000fe200000e0000 */
[----:B--2---:R-:W-:Y:S04]  /*76f0*/  UIADD3 UR4, UP0, UPT, UR6, 0x680, URZ ;  /* 0x0000068006047890 */ /* 0x004fe8000ff1e0ff */
[----:B------:R-:W-:Y:S09]  /*7700*/  UIADD3.X UR5, UPT, UPT, URZ, UR7, URZ, UP0, !UPT ;  /* 0x00000007ff057290 */ /* 0x000ff200087fe4ff */
[----:B------:R2:W-:Y:S01]  /*7710*/  UTMASTG.3D [UR48], [UR4] ;  /* 0x00000030040073b5 */ /* 0x0005e20008010000 */
[----:B------:R2:W-:Y:S01]  /*7720*/  UTMASTG.3D [UR8], [UR4] ;  /* 0x00000008040073b5 */ /* 0x0005e20008010000 */
[----:B------:R0:W-:Y:S01]  /*7730*/  UTMACMDFLUSH ;  /* 0x00000000000079b7 */ /* 0x0001e20000000000 */
[----:B--2---:R-:W-:Y:S04]  /*7740*/  DEPBAR.LE SB0, 0x1 ;  /* 0x000080400000791a */ /* 0x004fe80000000000 */
.L_x_127:
[----:B------:R-:W-:Y:S05]  /*7750*/  BSYNC.RECONVERGENT B0 ;  /* 0x0000000000007941 */ /* 0x000fea0003800200 */
.L_x_126:
[----:B------:R-:W-:Y:S01]  /*7760*/  BAR.SYNC.DEFER_BLOCKING 0x1, 0x80 ;  /* 0x0042000000007b1d */ /* 0x000fe20000010000 */
[----:B------:R-:W-:Y:S01]  /*7770*/  ISETP.NE.AND P1, PT, R62, RZ, PT ;  /* 0x000000ff3e00720c */ /* 0x000fe20003f25270 */
[----:B------:R-:W-:Y:S01]  /*7780*/  UISETP.NE.AND UP0, UPT, UR52, URZ, UPT ;  /* 0x000000ff3400728c */ /* 0x000fe2000bf05270 */
[----:B------:R-:W-:Y:S11]  /*7790*/  LEA R2, R26, UR43, 0x3 ;  /* 0x0000002b1a027c11 */ /* 0x000ff6000f8e18ff */
[----:B------:R-:W-:Y:S01]  /*77a0*/  @P1 SHF.L.U32 R3, R60, 0x1f, RZ ;  /* 0x0000001f3c031819 */ /* 0x000fe200000006ff */
[----:B------:R-:W-:Y:S06]  /*77b0*/  BRA.U !UP0, `(.L_x_128) ;  /* 0x0000000108247547 */ /* 0x000fec000b800000 */
[----:B------:R-:W-:Y:S01]  /*77c0*/  IMAD.U32 R4, RZ, RZ, UR46 ;  /* 0x0000002eff047e24 */ /* 0x000fe2000f8e00ff */
[----:B------:R-:W-:Y:S01]  /*77d0*/  MOV R0, UR47 ;  /* 0x0000002f00007c02 */ /* 0x000fe20008000f00 */
[----:B------:R-:W-:Y:S03]  /*77e0*/  UIADD3 UR4, UPT, UPT, UR46, 0x1, URZ ;  /* 0x000000012e047890 */ /* 0x000fe6000fffe0ff */
[----:B------:R-:W-:Y:S01]  /*77f0*/  @P1 LEA R4, R4, UR43, 0x3 ;  /* 0x0000002b04041c11 */ /* 0x000fe2000f8e18ff */
[----:B------:R-:W-:Y:S04]  /*7800*/  UISETP.NE.AND UP0, UPT, UR4, 0x4, UPT ;  /* 0x000000040400788c */ /* 0x000fe8000bf05270 */
[----:B------:R-:W-:Y:S01]  /*7810*/  @P1 VIADD R4, R4, 0xf0 ;  /* 0x000000f004041836 */ /* 0x000fe20000000000 */
[----:B------:R-:W-:Y:S04]  /*7820*/  USEL UR46, UR4, URZ, UP0 ;  /* 0x000000ff042e7287 */ /* 0x000fe80008000000 */
[----:B------:R-:W-:Y:S04]  /*7830*/  @P1 PRMT R0, R0, 0x654, R4 ;  /* 0x0000065400001816 */ /* 0x000fe80000000004 */
[----:B------:R2:W-:Y:S04]  /*7840*/  @P1 SYNCS.ARRIVE.TRANS64.RED.A1T0 RZ, [R0+URZ], RZ ;  /* 0x000000ff00ff19a7 */ /* 0x0005e800081004ff */
.L_x_128:
[----:B------:R-:W3:Y:S01]  /*7850*/  @P1 SYNCS.PHASECHK.TRANS64.TRYWAIT P0, [R2+URZ+0xd0], R3 ;  /* 0x0000d003020015a7 */ /* 0x000ee200080011ff */
[----:B------:R-:W-:Y:S01]  /*7860*/  BSSY B1, `(.L_x_129) ;  /* 0x0000012000017945 */ /* 0x000fe20003800000 */
[----:B---3--:R-:W-:Y:S03]  /*7870*/  @P1 SEL R64, RZ, 0x1, !P0 ;  /* 0x00000001ff401807 */ /* 0x008fe60004000000 */
[----:B------:R-:W-:Y:S05]  /*7880*/  @!P1 BRA `(.L_x_130) ;  /* 0x00000000003c9947 */ /* 0x000fea0003800000 */
[----:B------:R-:W-:Y:S01]  /*7890*/  ISETP.NE.AND P1, PT, R65, RZ, PT ;  /* 0x000000ff4100720c */ /* 0x000fe20003f25270 */
[----:B------:R-:W-:Y:S01]  /*78a0*/  BSSY B0, `(.L_x_131) ;  /* 0x0000009000007945 */ /* 0x000fe20003800000 */
[----:B------:R-:W-:Y:S11]  /*78b0*/  ISETP.NE.AND P0, PT, R64, RZ, PT ;  /* 0x000000ff4000720c */ /* 0x000ff60003f05270 */
[----:B------:R-:W-:Y:S05]  /*78c0*/  @P1 IMAD R4, R26, 0x1000, R57 ;  /* 0x000010001a041824 */ /* 0x000fea00078e0239 */
[----:B------:R-:W-:Y:S05]  /*78d0*/  @P1 IADD3 R3, PT, PT, R4, UR43, RZ ;  /* 0x0000002b04031c10 */ /* 0x000fea000fffe0ff */
[----:B------:R-:W-:Y:S01]  /*78e0*/  @P1 IMAD.IADD R3, R66, 0x1, R3 ;  /* 0x0000000142031824 */ /* 0x000fe200078e0203 */
[----:B------:R-:W-:Y:S06]  /*78f0*/  @P0 BRA `(.L_x_132) ;  /* 0x00000000000c0947 */ /* 0x000fec0003800000 */
[----:B--2---:R-:W-:Y:S04]  /*7900*/  SHF.L.U32 R0, R60, 0x1f, RZ ;  /* 0x0000001f3c007819 */ /* 0x004fe800000006ff */
[----:B------:R-:W2:Y:S02]  /*7910*/  SYNCS.PHASECHK.TRANS64.TRYWAIT P0, [R2+URZ+0xd0], R0 ;  /* 0x0000d000020075a7 */ /* 0x000ea400080011ff */
[----:B--2---:R-:W-:Y:S05]  /*7920*/  @!P0 BRA `(.L_x_133) ;  /* 0x0000002800fc8947 */ /* 0x004fea0003800000 */
.L_x_132:
[----:B------:R-:W-:Y:S05]  /*7930*/  BSYNC B0 ;  /* 0x0000000000007941 */ /* 0x000fea0003800000 */
.L_x_131:
[----:B------:R-:W-:Y:S02]  /*7940*/  ISETP.NE.AND P0, PT, R65, RZ, PT ;  /* 0x000000ff4100720c */ /* 0x000fe40003f05270 */
[----:B------:R-:W-:Y:S11]  /*7950*/  IADD3 R26, PT, PT, R26, 0x1, RZ ;  /* 0x000000011a1a7810 */ /* 0x000ff60007ffe0ff */
[----:B------:R3:W4:Y:S04]  /*7960*/  @P0 LDS.128 R28, [R4+UR43+0x200] ;  /* 0x0002002b041c0984 */ /* 0x0007280008000c00 */
[----:B------:R3:W1:Y:S02]  /*7970*/  @P0 LDS.128 R36, [R3+0x200] ;  /* 0x0002000003240984 */ /* 0x0006640000000c00 */
.L_x_130:
[----:B------:R-:W-:Y:S05]  /*7980*/  BSYNC B1 ;  /* 0x0000000000017941 */ /* 0x000fea0003800000 */
.L_x_129:
[----:B--2---:R-:W-:Y:S05]  /*7990*/  VIADD R0, R25, 0x10 ;  /* 0x0000001019007836 */ /* 0x004fea0000000000 */
[----:B------:R-:W-:Y:S04]  /*79a0*/  SHF.R.U32.HI R0, RZ, 0x15, R0 ;  /* 0x00000015ff007819 */ /* 0x000fe80000011600 */
[----:B------:R-:W-:Y:S11]  /*79b0*/  LOP3.LUT P0, RZ, R0, 0x3, R51, 0x48, !PT ;  /* 0x0000000300ff7812 */ /* 0x000ff60007804833 */
[----:B------:R-:W-:Y:S02]  /*79c0*/  @!UPT UIADD3 URZ, UPT, UPT, URZ, URZ, URZ ;  /* 0x000000fffffff290 */ /* 0x000fe4000fffe0ff */
[----:B------:R-:W-:Y:S05]  /*79d0*/  @!P0 BRA `(.L_x_134) ;  /* 0x0000000000408947 */ /* 0x000fea0003800000 */
[----:B------:R-:W2:Y:S01]  /*79e0*/  LDCU.64 UR8, c[0x4][0x70] ;  /* 0x01000e00ff0877ac */ /* 0x000ea20008000a00 */
[----:B---3--:R-:W-:Y:S01]  /*79f0*/  MOV R3, 0x0 ;  /* 0x0000000000037802 */ /* 0x008fe20000000f00 */
[----:B------:R-:W-:Y:S02]  /*7a00*/  HFMA2 R12, -RZ, RZ, 0, 5.9604644775390625e-08 ;  /* 0x00000001ff0c7431 */ /* 0x000fe400000001ff */
[----:B-1----:R-:W-:Y:S02]  /*7a10*/  IMAD.MOV.U32 R8, RZ, RZ, 0x192 ;  /* 0x00000192ff087424 */ /* 0x002fe400078e00ff */
[----:B------:R-:W-:Y:S01]  /*7a20*/  IMAD.MOV.U32 R13, RZ, RZ, RZ ;  /* 0x000000ffff0d7224 */ /* 0x000fe200078e00ff */
[----:B------:R-:W1:Y:S01]  /*7a30*/  LDCU.64 UR6, c[0x4][0x78] ;  /* 0x01000f00ff0677ac */ /* 0x000e620008000a00 */
[----:B------:R-:W3:Y:S01]  /*7a40*/  LDC.64 R2, c[0x4][R3] ;  /* 0x0100000003027b82 */ /* 0x000ee20000000a00 */
[----:B------:R-:W5:Y:S01]  /*7a50*/  LDCU.64 UR4, c[0x4][0x10] ;  /* 0x01000200ff0477ac */ /* 0x000f620008000a00 */
[----:B--2---:R-:W-:Y:S01]  /*7a60*/  MOV R5, UR9 ;  /* 0x0000000900057c02 */ /* 0x004fe20008000f00 */
[----:B------:R-:W-:Y:S01]  /*7a70*/  IMAD.U32 R4, RZ, RZ, UR8 ;  /* 0x00000008ff047e24 */ /* 0x000fe2000f8e00ff */
[----:B-1----:R-:W-:Y:S01]  /*7a80*/  MOV R7, UR7 ;  /* 0x0000000700077c02 */ /* 0x002fe20008000f00 */
[----:B------:R-:W-:Y:S01]  /*7a90*/  IMAD.U32 R6, RZ, RZ, UR6 ;  /* 0x00000006ff067e24 */ /* 0x000fe2000f8e00ff */
[----:B-----5:R-:W-:Y:S01]  /*7aa0*/  MOV R11, UR5 ;  /* 0x00000005000b7c02 */ /* 0x020fe20008000f00 */
[----:B------:R-:W-:Y:S02]  /*7ab0*/  IMAD.U32 R10, RZ, RZ, UR4 ;  /* 0x00000004ff0a7e24 */ /* 0x000fe4000f8e00ff */
[----:B------:R-:W-:Y:S07]  /*7ac0*/  LEPC R20, `(.L_x_134) ;  /* 0x000000001014794e */ /* 0x000fee0000000000 */
[----:B---34-:R-:W-:Y:S05]  /*7ad0*/  CALL.ABS.NOINC R2 ;  /* 0x0000000002007343 */ /* 0x018fea0003c00000 */
.L_x_134:
[----:B---34-:R-:W-:Y:S01]  /*7ae0*/  SHF.L.U32 R3, R28, 0x10, RZ ;  /* 0x000000101c037819 */ /* 0x018fe200000006ff */
[----:B------:R-:W-:Y:S05]  /*7af0*/  WARPSYNC.ALL ;  /* 0x0000000000007948 */ /* 0x000fea0003800000 */
[----:B------:R-:W-:Y:S01]  /*7b00*/  R2UR UR4, R25 ;  /* 0x00000000190472ca */ /* 0x000fe200000e0000 */
[----:B------:R-:W-:Y:S01]  /*7b10*/  BSSY.RECONVERGENT B0, `(.L_x_135) ;  /* 0x000005b000007945 */ /* 0x000fe20003800200 */
[----:B------:R-:W-:Y:S02]  /*7b20*/  SHF.L.U32 R20, R30, 0x10, RZ ;  /* 0x000000101e147819 */ /* 0x000fe400000006ff */
[----:B------:R-:W-:Y:S02]  /*7b30*/  ISETP.NE.AND P6, PT, R62, RZ, PT ;  /* 0x000000ff3e00720c */ /* 0x000fe40003fc5270 */
[----:B------:R-:W-:Y:S07]  /*7b40*/  ISETP.NE.AND P0, PT, R61, RZ, PT ;  /* 0x000000ff3d00720c */ /* 0x000fee0003f05270 */
[----:B-1----:R-:W1:Y:S02]  /*7b50*/  LDTM.x16 R4, tmem[UR4+0x10] ;  /* 0x00001004000479ee */ /* 0x002e640008240000 */
[----:B-1----:R-:W-:Y:S01]  /*7b60*/  FMUL R0, R24, R4 ;  /* 0x0000000418007220 */ /* 0x002fe20000400000 */
[----:B------:R-:W-:Y:S01]  /*7b70*/  LOP3.LUT R4, R28, 0xffff0000, RZ, 0xc0, !PT ;  /* 0xffff00001c047812 */ /* 0x000fe200078ec0ff */
[C---:B------:R-:W-:Y:S01]  /*7b80*/  FMUL R2, R24.reuse, R5 ;  /* 0x0000000518027220 */ /* 0x040fe20000400000 */
[----:B------:R-:W-:Y:S01]  /*7b90*/  SHF.L.U32 R5, R29, 0x10, RZ ;  /* 0x000000101d057819 */ /* 0x000fe200000006ff */
[----:B------:R-:W-:Y:S01]  /*7ba0*/  FFMA R0, R27, R3, R0 ;  /* 0x000000031b007223 */ /* 0x000fe20000000000 */
[C---:B------:R-:W-:Y:S01]  /*7bb0*/  FMUL R3, R24.reuse, R6 ;  /* 0x0000000618037220 */ /* 0x040fe20000400000 */
[----:B------:R-:W-:Y:S01]  /*7bc0*/  LOP3.LUT R6, R29, 0xffff0000, RZ, 0xc0, !PT ;  /* 0xffff00001d067812 */ /* 0x000fe200078ec0ff */
[C---:B------:R-:W-:Y:S01]  /*7bd0*/  FFMA R2, R27.reuse, R4, R2 ;  /* 0x000000041b027223 */ /* 0x040fe20000000002 */
[C---:B------:R-:W-:Y:S01]  /*7be0*/  FMUL R7, R24.reuse, R7 ;  /* 0x0000000718077220 */ /* 0x040fe20000400000 */
[C---:B------:R-:W-:Y:S01]  /*7bf0*/  FFMA R3, R27.reuse, R5, R3 ;  /* 0x000000051b037223 */ /* 0x040fe20000000003 */
[C---:B------:R-:W-:Y:S01]  /*7c00*/  FMUL R4, R24.reuse, R8 ;  /* 0x0000000818047220 */ /* 0x040fe20000400000 */
[----:B------:R-:W-:Y:S01]  /*7c10*/  FMUL R5, R24, R9 ;  /* 0x0000000918057220 */ /* 0x000fe20000400000 */
[----:B------:R-:W-:Y:S01]  /*7c20*/  F2FP.BF16.F32.PACK_AB R32, R2, R0 ;  /* 0x000000000220723e */ /* 0x000fe200000010ff */
[C---:B------:R-:W-:Y:S01]  /*7c30*/  FFMA R7, R27.reuse, R6, R7 ;  /* 0x000000061b077223 */ /* 0x040fe20000000007 */
[----:B------:R-:W-:Y:S01]  /*7c40*/  LOP3.LUT R0, R30, 0xffff0000, RZ, 0xc0, !PT ;  /* 0xffff00001e007812 */ /* 0x000fe200078ec0ff */
[----:B------:R-:W-:Y:S01]  /*7c50*/  FFMA R4, R27, R20, R4 ;  /* 0x000000141b047223 */ /* 0x000fe20000000004 */
[----:B------:R-:W-:Y:S01]  /*7c60*/  SHF.L.U32 R2, R31, 0x10, RZ ;  /* 0x000000101f027819 */ /* 0x000fe200000006ff */
[----:B------:R-:W-:Y:S01]  /*7c70*/  FMUL R6, R24, R10 ;  /* 0x0000000a18067220 */ /* 0x000fe20000400000 */
[----:B------:R-:W-:Y:S01]  /*7c80*/  F2FP.BF16.F32.PACK_AB R33, R7, R3 ;  /* 0x000000030721723e */ /* 0x000fe200000010ff */
[----:B------:R-:W-:Y:S01]  /*7c90*/  FFMA R5, R27, R0, R5 ;  /* 0x000000001b057223 */ /* 0x000fe20000000005 */
[----:B------:R-:W-:Y:S01]  /*7ca0*/  LOP3.LUT R3, R31, 0xffff0000, RZ, 0xc0, !PT ;  /* 0xffff00001f037812 */ /* 0x000fe200078ec0ff */
[----:B------:R-:W-:Y:S01]  /*7cb0*/  FFMA R6, R27, R2, R6 ;  /* 0x000000021b067223 */ /* 0x000fe20000000006 */
[----:B------:R-:W-:Y:S01]  /*7cc0*/  SHF.L.U32 R7, R36, 0x10, RZ ;  /* 0x0000001024077819 */ /* 0x000fe200000006ff */
[----:B------:R-:W-:Y:S01]  /*7cd0*/  FMUL R11, R24, R11 ;  /* 0x0000000b180b7220 */ /* 0x000fe20000400000 */
[----:B------:R-:W-:Y:S01]  /*7ce0*/  LOP3.LUT R0, R36, 0xffff0000, RZ, 0xc0, !PT ;  /* 0xffff000024007812 */ /* 0x000fe200078ec0ff */
[C---:B------:R-:W-:Y:S01]  /*7cf0*/  FMUL R8, R24.reuse, R12 ;  /* 0x0000000c18087220 */ /* 0x040fe20000400000 */
[----:B------:R-:W-:Y:S01]  /*7d00*/  SHF.L.U32 R2, R37, 0x10, RZ ;  /* 0x0000001025027819 */ /* 0x000fe200000006ff */
[C---:B------:R-:W-:Y:S01]  /*7d10*/  FMUL R9, R24.reuse, R13 ;  /* 0x0000000d18097220 */ /* 0x040fe20000400000 */
[----:B------:R-:W-:Y:S01]  /*7d20*/  F2FP.BF16.F32.PACK_AB R34, R5, R4 ;  /* 0x000000040522723e */ /* 0x000fe200000010ff */
[----:B------:R-:W-:Y:S01]  /*7d30*/  FFMA R11, R27, R3, R11 ;  /* 0x000000031b0b7223 */ /* 0x000fe2000000000b */
[----:B------:R-:W-:Y:S01]  /*7d40*/  SHF.L.U32 R3, R39, 0x10, RZ ;  /* 0x0000001027037819 */ /* 0x000fe200000006ff */
[----:B------:R-:W-:Y:S01]  /*7d50*/  FFMA R8, R27, R7, R8 ;  /* 0x000000071b087223 */ /* 0x000fe20000000008 */
[----:B------:R-:W-:Y:S01]  /*7d60*/  LOP3.LUT R4, R39, 0xffff0000, RZ, 0xc0, !PT ;  /* 0xffff000027047812 */ /* 0x000fe200078ec0ff */
[----:B------:R-:W-:Y:S01]  /*7d70*/  FFMA R9, R27, R0, R9 ;  /* 0x000000001b097223 */ /* 0x000fe20000000009 */
[----:B------:R-:W-:Y:S01]  /*7d80*/  LOP3.LUT R0, R37, 0xffff0000, RZ, 0xc0, !PT ;  /* 0xffff000025007812 */ /* 0x000fe200078ec0ff */
[C---:B------:R-:W-:Y:S01]  /*7d90*/  FMUL R10, R24.reuse, R14 ;  /* 0x0000000e180a7220 */ /* 0x040fe20000400000 */
[C---:B------:R-:W-:Y:S01]  /*7da0*/  FMUL R15, R24.reuse, R15 ;  /* 0x0000000f180f7220 */ /* 0x040fe20000400000 */
[C---:B------:R-:W-:Y:S01]  /*7db0*/  FMUL R12, R24.reuse, R16 ;  /* 0x00000010180c7220 */ /* 0x040fe20000400000 */
[----:B------:R-:W-:Y:S01]  /*7dc0*/  FMUL R13, R24, R17 ;  /* 0x00000011180d7220 */ /* 0x000fe20000400000 */
[C---:B------:R-:W-:Y:S01]  /*7dd0*/  FFMA R10, R27.reuse, R2, R10 ;  /* 0x000000021b0a7223 */ /* 0x040fe2000000000a */
[----:B------:R-:W-:Y:S01]  /*7de0*/  FFMA R15, R27, R0, R15 ;  /* 0x000000001b0f7223 */ /* 0x000fe2000000000f */
[----:B------:R-:W-:Y:S01]  /*7df0*/  SHF.L.U32 R2, R38, 0x10, RZ ;  /* 0x0000001026027819 */ /* 0x000fe200000006ff */
[----:B------:R-:W-:Y:S01]  /*7e00*/  FMUL R14, R24, R18 ;  /* 0x00000012180e7220 */ /* 0x000fe20000400000 */
[----:B------:R-:W-:Y:S01]  /*7e10*/  LOP3.LUT R0, R38, 0xffff0000, RZ, 0xc0, !PT ;  /* 0xffff000026007812 */ /* 0x000fe200078ec0ff */
[----:B------:R-:W-:Y:S01]  /*7e20*/  FMUL R19, R24, R19 ;  /* 0x0000001318137220 */ /* 0x000fe20000400000 */
[----:B------:R-:W-:Y:S01]  /*7e30*/  F2FP.BF16.F32.PACK_AB R35, R11, R6 ;  /* 0x000000060b23723e */ /* 0x000fe200000010ff */
[----:B------:R-:W-:Y:S01]  /*7e40*/  FFMA R12, R27, R2, R12 ;  /* 0x000000021b0c7223 */ /* 0x000fe2000000000c */
[----:B------:R-:W-:Y:S01]  /*7e50*/  F2FP.BF16.F32.PACK_AB R8, R9, R8 ;  /* 0x000000080908723e */ /* 0x000fe200000010ff */
[C---:B------:R-:W-:Y:S01]  /*7e60*/  FFMA R13, R27.reuse, R0, R13 ;  /* 0x000000001b0d7223 */ /* 0x040fe2000000000d */
[C---:B------:R-:W-:Y:S01]  /*7e70*/  FFMA R14, R27.reuse, R3, R14 ;  /* 0x000000031b0e7223 */ /* 0x040fe2000000000e */
[----:B------:R1:W-:Y:S01]  /*7e80*/  STS.128 [R57+UR43+0x1200], R32 ;  /* 0x0012002039007988 */ /* 0x0003e20008000c2b */
[----:B------:R-:W-:Y:S01]  /*7e90*/  FFMA R19, R27, R4, R19 ;  /* 0x000000041b137223 */ /* 0x000fe20000000013 */
[----:B------:R-:W-:Y:S02]  /*7ea0*/  F2FP.BF16.F32.PACK_AB R9, R15, R10 ;  /* 0x0000000a0f09723e */ /* 0x000fe400000010ff */
[----:B------:R-:W-:Y:S02]  /*7eb0*/  F2FP.BF16.F32.PACK_AB R10, R13, R12 ;  /* 0x0000000c0d0a723e */ /* 0x000fe400000010ff */
[----:B------:R-:W-:Y:S02]  /*7ec0*/  F2FP.BF16.F32.PACK_AB R11, R19, R14 ;  /* 0x0000000e130b723e */ /* 0x000fe400000010ff */
[----:B------:R-:W-:Y:S02]  /*7ed0*/  MOV R2, UR46 ;  /* 0x0000002e00027c02 */ /* 0x000fe40008000f00 */
[----:B------:R-:W-:Y:S01]  /*7ee0*/  MOV R0, UR47 ;  /* 0x0000002f00007c02 */ /* 0x000fe20008000f00 */
[----:B------:R1:W-:Y:S01]  /*7ef0*/  STS.128 [R63+0x1200], R8 ;  /* 0x001200083f007388 */ /* 0x0003e20000000c00 */
[----:B------:R-:W-:Y:S02]  /*7f00*/  @P6 LEA R2, R2, UR43, 0x3 ;  /* 0x0000002b02026c11 */ /* 0x000fe4000f8e18ff */
[----:B------:R-:W-:Y:S02]  /*7f10*/  @P6 SHF.L.U32 R3, R60, 0x1f, RZ ;  /* 0x0000001f3c036819 */ /* 0x000fe400000006ff */
[----:B------:R-:W-:Y:S01]  /*7f20*/  @P6 IADD3 R2, PT, PT, R2, 0xf0, RZ ;  /* 0x000000f002026810 */ /* 0x000fe20007ffe0ff */
[----:B------:R-:W-:Y:S01]  /*7f30*/  @!PT LDS RZ, [RZ] ;  /* 0x00000000fffff984 */ /* 0x000fe20000000800 */
[----:B------:R-:W-:Y:S01]  /*7f40*/  @!PT LDS RZ, [RZ] ;  /* 0x00000000fffff984 */ /* 0x000fe20000000800 */
[----:B------:R-:W-:Y:S01]  /*7f50*/  @!PT LDS RZ, [RZ] ;  /* 0x00000000fffff984 */ /* 0x000fe20000000800 */
[----:B------:R-:W-:Y:S01]  /*7f60*/  @!PT LDS RZ, [RZ] ;  /* 0x00000000fffff984 */ /* 0x000fe20000000800 */
[----:B------:R2:W-:Y:S06]  /*7f70*/  MEMBAR.ALL.CTA ;  /* 0x0000000000007992 */ /* 0x0005ec0000008000 */
[----:B--2---:R-:W2:Y:S01]  /*7f80*/  FENCE.VIEW.ASYNC.S ;  /* 0x00000000000073c6 */ /* 0x004ea20000000000 */
[----:B------:R-:W-:Y:S02]  /*7f90*/  @P6 PRMT R0, R0, 0x654, R2 ;  /* 0x0000065400006816 */ /* 0x000fe40000000002 */
[----:B------:R-:W-:Y:S01]  /*7fa0*/  LEA R2, R26, UR43, 0x3 ;  /* 0x0000002b1a027c11 */ /* 0x000fe2000f8e18ff */
[----:B--2---:R-:W-:Y:S06]  /*7fb0*/  BAR.SYNC.DEFER_BLOCKING 0x1, 0x80 ;  /* 0x0042000000007b1d */ /* 0x004fec0000010000 */
[----:B------:R-:W-:Y:S05]  /*7fc0*/  @P0 BRA `(.L_x_136) ;  /* 0x00000000003c0947 */ /* 0x000fea0003800000 */
[----:B------:R-:W2:Y:S01]  /*7fd0*/  LDCU.64 UR6, c[0x0][0x348] ;  /* 0x00006900ff0677ac */ /* 0x000ea20008000a00 */
[----:B------:R-:W-:Y:S02]  /*7fe0*/  UIADD3 UR13, UPT, UPT, UR49, 0x10, URZ ;  /* 0x00000010310d7890 */ /* 0x000fe4000fffe0ff */
[----:B------:R-:W-:Y:S01]  /*7ff0*/  UIADD3 UR12, UPT, UPT, UR43, 0x1200, URZ ;  /* 0x000012002b0c7890 */ /* 0x000fe2000fffe0ff */
[----:B------:R-:W-:Y:S01]  /*8000*/  UMOV UR14, UR50 ;  /* 0x00000032000e7c82 */ /* 0x000fe20008000000 */
[----:B------:R-:W-:Y:S01]  /*8010*/  UMOV UR15, UR36 ;  /* 0x00000024000f7c82 */ /* 0x000fe20008000000 */
[----:B------:R-:W-:Y:S02]  /*8020*/  UIADD3 UR9, UPT, UPT, UR49, 0x50, URZ ;  /* 0x0000005031097890 */ /* 0x000fe4000fffe0ff */
[----:B------:R-:W-:Y:S01]  /*8030*/  UIADD3 UR8, UPT, UPT, UR43, 0x1a00, URZ ;  /* 0x00001a002b087890 */ /* 0x000fe2000fffe0ff */
[----:B------:R-:W-:Y:S01]  /*8040*/  UMOV UR10, UR50 ;  /* 0x00000032000a7c82 */ /* 0x000fe20008000000 */
[----:B------:R-:W-:Y:S01]  /*8050*/  UMOV UR11, UR36 ;  /* 0x00000024000b7c82 */ /* 0x000fe20008000000 */
[----:B--2---:R-:W-:Y:S04]  /*8060*/  UIADD3 UR4, UP0, UPT, UR6, 0x680, URZ ;  /* 0x0000068006047890 */ /* 0x004fe8000ff1e0ff */
[----:B------:R-:W-:Y:S09]  /*8070*/  UIADD3.X UR5, UPT, UPT, URZ, UR7, URZ, UP0, !UPT ;  /* 0x00000007ff057290 */ /* 0x000ff200087fe4ff */
[----:B------:R2:W-:Y:S01]  /*8080*/  UTMASTG.3D [UR12], [UR4] ;  /* 0x0000000c040073b5 */ /* 0x0005e20008010000 */
[----:B------:R2:W-:Y:S01]  /*8090*/  UTMASTG.3D [UR8], [UR4] ;  /* 0x00000008040073b5 */ /* 0x0005e20008010000 */
[----:B------:R0:W-:Y:S01]  /*80a0*/  UTMACMDFLUSH ;  /* 0x00000000000079b7 */ /* 0x0001e20000000000 */
[----:B--2---:R-:W-:Y:S04]  /*80b0*/  DEPBAR.LE SB0, 0x1 ;  /* 0x000080400000791a */ /* 0x004fe80000000000 */
.L_x_136:
[----:B------:R-:W-:Y:S05]  /*80c0*/  BSYNC.RECONVERGENT B0 ;  /* 0x0000000000007941 */ /* 0x000fea0003800200 */
.L_x_135:
[----:B------:R-:W-:Y:S01]  /*80d0*/  BAR.SYNC.DEFER_BLOCKING 0x1, 0x80 ;  /* 0x0042000000007b1d */ /* 0x000fe20000010000 */
[----:B------:R-:W-:Y:S04]  /*80e0*/  UIADD3 UR4, UPT, UPT, UR46, 0x1, URZ ;  /* 0x000000012e047890 */ /* 0x000fe8000fffe0ff */
[----:B------:R-:W-:Y:S04]  /*80f0*/  UISETP.NE.AND UP0, UPT, UR4, 0x4, UPT ;  /* 0x000000040400788c */ /* 0x000fe8000bf05270 */
[----:B------:R-:W-:Y:S01]  /*8100*/  USEL UR44, UR4, URZ, UP0 ;  /* 0x000000ff042c7287 */ /* 0x000fe20008000000 */
[----:B------:R2:W-:Y:S01]  /*8110*/  @P6 SYNCS.ARRIVE.TRANS64.RED.A1T0 RZ, [R0+URZ], RZ ;  /* 0x000000ff00ff69a7 */ /* 0x0005e200081004ff */
[----:B------:R-:W-:Y:S01]  /*8120*/  BSSY B1, `(.L_x_137) ;  /* 0x0000013000017945 */ /* 0x000fe20003800000 */
[----:B------:R-:W3:Y:S02]  /*8130*/  @P6 SYNCS.PHASECHK.TRANS64.TRYWAIT P0, [R2+URZ+0xd0], R3 ;  /* 0x0000d003020065a7 */ /* 0x000ee400080011ff */
[----:B---3--:R-:W-:Y:S01]  /*8140*/  @P6 SEL R64, RZ, 0x1, !P0 ;  /* 0x00000001ff406807 */ /* 0x008fe20004000000 */
[----:B--2---:R-:W-:Y:S06]  /*8150*/  @!P6 BRA `(.L_x_138) ;  /* 0x00000000003ce947 */ /* 0x004fec0003800000 */
[----:B------:R-:W-:Y:S01]  /*8160*/  ISETP.NE.AND P1, PT, R65, RZ, PT ;  /* 0x000000ff4100720c */ /* 0x000fe20003f25270 */
[----:B------:R-:W-:Y:S01]  /*8170*/  BSSY B0, `(.L_x_139) ;  /* 0x0000009000007945 */ /* 0x000fe20003800000 */
[----:B------:R-:W-:Y:S11]  /*8180*/  ISETP.NE.AND P0, PT, R64, RZ, PT ;  /* 0x000000ff4000720c */ /* 0x000ff60003f05270 */
[----:B------:R-:W-:Y:S05]  /*8190*/  @P1 IMAD R3, R26, 0x1000, R57 ;  /* 0x000010001a031824 */ /* 0x000fea00078e0239 */
[----:B------:R-:W-:Y:S05]  /*81a0*/  @P1 IADD3 R0, PT, PT, R3, UR43, RZ ;  /* 0x0000002b03001c10 */ /* 0x000fea000fffe0ff */
[----:B------:R-:W-:Y:S01]  /*81b0*/  @P1 IMAD.IADD R0, R66, 0x1, R0 ;  /* 0x0000000142001824 */ /* 0x000fe200078e0200 */
[----:B------:R-:W-:Y:S06]  /*81c0*/  @P0 BRA `(.L_x_140) ;  /* 0x00000000000c0947 */ /* 0x000fec0003800000 */
[----:B------:R-:W-:Y:S04]  /*81d0*/  SHF.L.U32 R4, R60, 0x1f, RZ ;  /* 0x0000001f3c047819 */ /* 0x000fe800000006ff */
[----:B------:R-:W2:Y:S02]  /*81e0*/  SYNCS.PHASECHK.TRANS64.TRYWAIT P0, [R2+URZ+0xd0], R4 ;  /* 0x0000d004020075a7 */ /* 0x000ea400080011ff */
[----:B--2---:R-:W-:Y:S05]  /*81f0*/  @!P0 BRA `(.L_x_141) ;  /* 0x0000002000dc8947 */ /* 0x004fea0003800000 */
.L_x_140:
[----:B------:R-:W-:Y:S05]  /*8200*/  BSYNC B0 ;  /* 0x0000000000007941 */ /* 0x000fea0003800000 */
.L_x_139:
[----:B------:R-:W-:Y:S02]  /*8210*/  ISETP.NE.AND P0, PT, R65, RZ, PT ;  /* 0x000000ff4100720c */ /* 0x000fe40003f05270 */
[----:B------:R-:W-:Y:S11]  /*8220*/  IADD3 R26, PT, PT, R26, 0x1, RZ ;  /* 0x000000011a1a7810 */ /* 0x000ff60007ffe0ff */
[----:B------:R3:W4:Y:S04]  /*8230*/  @P0 LDS.128 R28, [R3+UR43+0x200] ;  /* 0x0002002b031c0984 */ /* 0x0007280008000c00 */
[----:B------:R3:W1:Y:S02]  /*8240*/  @P0 LDS.128 R36, [R0+0x200] ;  /* 0x0002000000240984 */ /* 0x0006640000000c00 */
.L_x_138:
[----:B------:R-:W-:Y:S05]  /*8250*/  BSYNC B1 ;  /* 0x0000000000017941 */ /* 0x000fea0003800000 */
.L_x_137:
[----:B---3--:R-:W-:Y:S05]  /*8260*/  VIADD R0, R25, 0x20 ;  /* 0x0000002019007836 */ /* 0x008fea0000000000 */
[----:B------:R-:W-:Y:S04]  /*8270*/  SHF.R.U32.HI R0, RZ, 0x15, R0 ;  /* 0x00000015ff007819 */ /* 0x000fe80000011600 */
[----:B------:R-:W-:Y:S11]  /*8280*/  LOP3.LUT P0, RZ, R0, 0x3, R51, 0x48, !PT ;  /* 0x0000000300ff7812 */ /* 0x000ff60007804833 */
[----:B------:R-:W-:Y:S02]  /*8290*/  @!UPT UIADD3 URZ, UPT, UPT, URZ, URZ, URZ ;  /* 0x000000fffffff290 */ /* 0x000fe4000fffe0ff */
[----:B------:R-:W-:Y:S05]  /*82a0*/  @!P0 BRA `(.L_x_142) ;  /* 0x0000000000408947 */ /* 0x000fea0003800000 */
[----:B------:R-:W3:Y:S01]  /*82b0*/  LDCU.64 UR8, c[0x4][0x70] ;  /* 0x01000e00ff0877ac */ /* 0x000ee20008000a00 */
[----:B------:R-:W-:Y:S01]  /*82c0*/  MOV R3, 0x0 ;  /* 0x0000000000037802 */ /* 0x000fe20000000f00 */
[----:B------:R-:W-:Y:S02]  /*82d0*/  HFMA2 R12, -RZ, RZ, 0, 5.9604644775390625e-08 ;  /* 0x00000001ff0c7431 */ /* 0x000fe400000001ff */
[----:B-1----:R-:W-:Y:S02]  /*82e0*/  IMAD.MOV.U32 R8, RZ, RZ, 0x192 ;  /* 0x00000192ff087424 */ /* 0x002fe400078e00ff */
[----:B------:R-:W-:Y:S01]  /*82f0*/  IMAD.MOV.U32 R13, RZ, RZ, RZ ;  /* 0x000000ffff0d7224 */ /* 0x000fe200078e00ff */
[----:B------:R-:W1:Y:S01]  /*8300*/  LDCU.64 UR6, c[0x4][0x78] ;  /* 0x01000f00ff0677ac */ /* 0x000e620008000a00 */
[----:B--2---:R-:W2:Y:S01]  /*8310*/  LDC.64 R2, c[0x4][R3] ;  /* 0x0100000003027b82 */ /* 0x004ea20000000a00 */
[----:B------:R-:W5:Y:S01]  /*8320*/  LDCU.64 UR4, c[0x4][0x10] ;  /* 0x01000200ff0477ac */ /* 0x000f620008000a00 */
[----:B---3--:R-:W-:Y:S01]  /*8330*/  MOV R5, UR9 ;  /* 0x0000000900057c02 */ /* 0x008fe20008000f00 */
[----:B------:R-:W-:Y:S01]  /*8340*/  IMAD.U32 R4, RZ, RZ, UR8 ;  /* 0x00000008ff047e24 */ /* 0x000fe2000f8e00ff */
[----:B-1----:R-:W-:Y:S01]  /*8350*/  MOV R7, UR7 ;  /* 0x0000000700077c02 */ /* 0x002fe20008000f00 */
[----:B------:R-:W-:Y:S01]  /*8360*/  IMAD.U32 R6, RZ, RZ, UR6 ;  /* 0x00000006ff067e24 */ /* 0x000fe2000f8e00ff */
[----:B-----5:R-:W-:Y:S01]  /*8370*/  MOV R11, UR5 ;  /* 0x00000005000b7c02 */ /* 0x020fe20008000f00 */
[----:B------:R-:W-:Y:S02]  /*8380*/  IMAD.U32 R10, RZ, RZ, UR4 ;  /* 0x00000004ff0a7e24 */ /* 0x000fe4000f8e00ff */
[----:B------:R-:W-:Y:S07]  /*8390*/  LEPC R20, `(.L_x_142) ;  /* 0x000000001014794e */ /* 0x000fee0000000000 */
[----:B--2-4-:R-:W-:Y:S05]  /*83a0*/  CALL.ABS.NOINC R2 ;  /* 0x0000000002007343 */ /* 0x014fea0003c00000 */
.L_x_142:
[----:B----4-:R-:W-:Y:S01]  /*83b0*/  SHF.L.U32 R3, R28, 0x10, RZ ;  /* 0x000000101c037819 */ /* 0x010fe200000006ff */
[----:B------:R-:W-:Y:S05]  /*83c0*/  WARPSYNC.ALL ;  /* 0x0000000000007948 */ /* 0x000fea0003800000 */
[----:B------:R-:W-:Y:S01]  /*83d0*/  R2UR UR4, R25 ;  /* 0x00000000190472ca */ /* 0x000fe200000e0000 */
[----:B------:R-:W-:Y:S01]  /*83e0*/  BSSY.RECONVERGENT B0, `(.L_x_143) ;  /* 0x000005b000007945 */ /* 0x000fe20003800200 */
[----:B------:R-:W-:Y:S02]  /*83f0*/  SHF.L.U32 R20, R30, 0x10, RZ ;  /* 0x000000101e147819 */ /* 0x000fe400000006ff */
[----:B------:R-:W-:Y:S02]  /*8400*/  ISETP.NE.AND P6, PT, R62, RZ, PT ;  /* 0x000000ff3e00720c */ /* 0x000fe40003fc5270 */
[----:B------:R-:W-:Y:S07]  /*8410*/  ISETP.NE.AND P0, PT, R61, RZ, PT ;  /* 0x000000ff3d00720c */ /* 0x000fee0003f05270 */
[----:B-12---:R-:W1:Y:S02]  /*8420*/  LDTM.x16 R4, tmem[UR4+0x20] ;  /* 0x00002004000479ee */ /* 0x006e640008240000 */
        /* <DEDUP_REMOVED lines=59> */
[----:B------:R-:W-:Y:S02]  /*87e0*/  LEA R3, R26, UR43, 0x3 ;  /* 0x0000002b1a037c11 */ /* 0x000fe4000f8e18ff */
        /* <DEDUP_REMOVED lines=8> */
[----:B------:R-:W-:Y:S01]  /*8870*/  @P6 SHF.L.U32 R2, R60, 0x1f, RZ ;  /* 0x0000001f3c026819 */ /* 0x000fe200000006ff */
        /* <DEDUP_REMOVED lines=17> */
.L_x_144:
[----:B------:R-:W-:Y:S05]  /*8990*/  BSYNC.RECONVERGENT B0 ;  /* 0x0000000000007941 */ /* 0x000fea0003800200 */
.L_x_143:
        /* <DEDUP_REMOVED lines=19> */
.L_x_148:
[----:B------:R-:W-:Y:S05]  /*8ad0*/  BSYNC B0 ;  /* 0x0000000000007941 */ /* 0x000fea0003800000 */
.L_x_147:
[----:B------:R-:W-:Y:S11]  /*8ae0*/  ISETP.NE.AND P0, PT, R65, RZ, PT ;  /* 0x000000ff4100720c */ /* 0x000ff60003f05270 */
[----:B------:R-:W-:Y:S02]  /*8af0*/  @!UPT UIADD3 URZ, UPT, UPT, URZ, URZ, URZ ;  /* 0x000000fffffff290 */ /* 0x000fe4000fffe0ff */
[----:B------:R3:W4:Y:S04]  /*8b00*/  @P0 LDS.128 R28, [R26+UR43+0x200] ;  /* 0x0002002b1a1c0984 */ /* 0x0007280008000c00 */
[----:B------:R3:W1:Y:S02]  /*8b10*/  @P0 LDS.128 R36, [R66+0x200] ;  /* 0x0002000042240984 */ /* 0x0006640000000c00 */
.L_x_146:
[----:B------:R-:W-:Y:S05]  /*8b20*/  BSYNC B1 ;  /* 0x0000000000017941 */ /* 0x000fea0003800000 */
.L_x_145:
[----:B--2---:R-:W-:Y:S05]  /*8b30*/  VIADD R0, R25, 0x30 ;  /* 0x0000003019007836 */ /* 0x004fea0000000000 */
[----:B------:R-:W-:Y:S04]  /*8b40*/  SHF.R.U32.HI R0, RZ, 0x15, R0 ;  /* 0x00000015ff007819 */ /* 0x000fe80000011600 */
[----:B------:R-:W-:Y:S11]  /*8b50*/  LOP3.LUT P0, RZ, R0, 0x3, R51, 0x48, !PT ;  /* 0x0000000300ff7812 */ /* 0x000ff60007804833 */
[----:B------:R-:W-:Y:S02]  /*8b60*/  @!UPT UIADD3 URZ, UPT, UPT, URZ, URZ, URZ ;  /* 0x000000fffffff290 */ /* 0x000fe4000fffe0ff */
[----:B------:R-:W-:Y:S05]  /*8b70*/  @!P0 BRA `(.L_x_150) ;  /* 0x0000000000408947 */ /* 0x000fea0003800000 */
[----:B------:R-:W2:Y:S01]  /*8b80*/  LDCU.64 UR8, c[0x4][0x70] ;  /* 0x01000e00ff0877ac */ /* 0x000ea20008000a00 */
[----:B------:R-:W-:Y:S01]  /*8b90*/  MOV R3, 0x0 ;  /* 0x0000000000037802 */ /* 0x000fe20000000f00 */
        /* <DEDUP_REMOVED lines=14> */
.L_x_150:
[----:B------:R-:W-:Y:S01]  /*8c80*/  ISETP.NE.AND P0, PT, R61, RZ, PT ;  /* 0x000000ff3d00720c */ /* 0x000fe20003f05270 */
[----:B------:R-:W-:Y:S05]  /*8c90*/  WARPSYNC.ALL ;  /* 0x0000000000007948 */ /* 0x000fea0003800000 */
[----:B------:R-:W-:Y:S01]  /*8ca0*/  R2UR UR4, R25 ;  /* 0x00000000190472ca */ /* 0x000fe200000e0000 */
[----:B------:R-:W-:Y:S01]  /*8cb0*/  BSSY.RECONVERGENT B0, `(.L_x_151) ;  /* 0x0000057000007945 */ /* 0x000fe20003800200 */
[C---:B----4-:R-:W-:Y:S02]  /*8cc0*/  SHF.L.U32 R20, R28.reuse, 0x10, RZ ;  /* 0x000000101c147819 */ /* 0x050fe400000006ff */
[----:B------:R-:W-:Y:S02]  /*8cd0*/  LOP3.LUT R21, R28, 0xffff0000, RZ, 0xc0, !PT ;  /* 0xffff00001c157812 */ /* 0x000fe400078ec0ff */
[C---:B------:R-:W-:Y:S02]  /*8ce0*/  SHF.L.U32 R25, R29.reuse, 0x10, RZ ;  /* 0x000000101d197819 */ /* 0x040fe400000006ff */
[----:B---3--:R-:W-:Y:S02]  /*8cf0*/  LOP3.LUT R26, R29, 0xffff0000, RZ, 0xc0, !PT ;  /* 0xffff00001d1a7812 */ /* 0x008fe400078ec0ff */
[C---:B------:R-:W-:Y:S02]  /*8d00*/  SHF.L.U32 R28, R30.reuse, 0x10, RZ ;  /* 0x000000101e1c7819 */ /* 0x040fe400000006ff */
[----:B------:R-:W-:Y:S01]  /*8d10*/  LOP3.LUT R29, R30, 0xffff0000, RZ, 0xc0, !PT ;  /* 0xffff00001e1d7812 */ /* 0x000fe200078ec0ff */
[----:B-1----:R-:W1:Y:S01]  /*8d20*/  LDTM.x16 R4, tmem[UR4+0x30] ;  /* 0x00003004000479ee */ /* 0x002e620008240000 */
[C---:B------:R-:W-:Y:S01]  /*8d30*/  SHF.L.U32 R30, R31.reuse, 0x10, RZ ;  /* 0x000000101f1e7819 */ /* 0x040fe200000006ff */
[----:B------:R-:W-:Y:S01]  /*8d40*/  NOP ;  /* 0x0000000000007918 */ /* 0x000fe20000000000 */
[----:B------:R-:W-:Y:S02]  /*8d50*/  LOP3.LUT R31, R31, 0xffff0000, RZ, 0xc0, !PT ;  /* 0xffff00001f1f7812 */ /* 0x000fe400078ec0ff */
[C---:B------:R-:W-:Y:S02]  /*8d60*/  SHF.L.U32 R32, R36.reuse, 0x10, RZ ;  /* 0x0000001024207819 */ /* 0x040fe400000006ff */
[----:B------:R-:W-:Y:S02]  /*8d70*/  LOP3.LUT R33, R36, 0xffff0000, RZ, 0xc0, !PT ;  /* 0xffff000024217812 */ /* 0x000fe400078ec0ff */
[----:B------:R-:W-:Y:S02]  /*8d80*/  IADD3 R54, PT, PT, R54, 0x160, RZ ;  /* 0x0000016036367810 */ /* 0x000fe40007ffe0ff */
[C---:B------:R-:W-:Y:S02]  /*8d90*/  SHF.L.U32 R34, R37.reuse, 0x10, RZ ;  /* 0x0000001025227819 */ /* 0x040fe400000006ff */
[----:B------:R-:W-:Y:S02]  /*8da0*/  LOP3.LUT R54, R54, 0xfefffff8, RZ, 0xc0, !PT ;  /* 0xfefffff836367812 */ /* 0x000fe400078ec0ff */
[----:B------:R-:W-:Y:S02]  /*8db0*/  LOP3.LUT R35, R37, 0xffff0000, RZ, 0xc0, !PT ;  /* 0xffff000025237812 */ /* 0x000fe400078ec0ff */
[----:B-1----:R1:W-:Y:S01]  /*8dc0*/  SYNCS.ARRIVE.TRANS64.RED.A1T0 RZ, [R54+URZ], RZ ;  /* 0x000000ff36ff79a7 */ /* 0x0023e200081004ff */
[C---:B------:R-:W-:Y:S02]  /*8dd0*/  SHF.L.U32 R36, R38.reuse, 0x10, RZ ;  /* 0x0000001026247819 */ /* 0x040fe400000006ff */
[----:B------:R-:W-:Y:S02]  /*8de0*/  LOP3.LUT R37, R38, 0xffff0000, RZ, 0xc0, !PT ;  /* 0xffff000026257812 */ /* 0x000fe400078ec0ff */
[----:B------:R-:W-:Y:S01]  /*8df0*/  SHF.L.U32 R38, R39, 0x10, RZ ;  /* 0x0000001027267819 */ /* 0x000fe200000006ff */
[C---:B------:R-:W-:Y:S01]  /*8e00*/  FMUL R4, R24.reuse, R4 ;  /* 0x0000000418047220 */ /* 0x040fe20000400000 */
[C---:B------:R-:W-:Y:S01]  /*8e10*/  FMUL R5, R24.reuse, R5 ;  /* 0x0000000518057220 */ /* 0x040fe20000400000 */
[C---:B------:R-:W-:Y:S01]  /*8e20*/  FMUL R6, R24.reuse, R6 ;  /* 0x0000000618067220 */ /* 0x040fe20000400000 */
[C---:B------:R-:W-:Y:S01]  /*8e30*/  FMUL R7, R24.reuse, R7 ;  /* 0x0000000718077220 */ /* 0x040fe20000400000 */
[C---:B------:R-:W-:Y:S01]  /*8e40*/  FFMA R4, R27.reuse, R20, R4 ;  /* 0x000000141b047223 */ /* 0x040fe20000000004 */
        /* <DEDUP_REMOVED lines=15> */
[C---:B------:R-:W-:Y:S01]  /*8f40*/  FMUL R12, R24.reuse, R16 ;  /* 0x00000010180c7220 */ /* 0x040fe20000400000 */
[C---:B------:R-:W-:Y:S01]  /*8f50*/  FFMA R0, R27.reuse, R32, R0 ;  /* 0x000000201b007223 */ /* 0x040fe20000000000 */
[C---:B------:R-:W-:Y:S01]  /*8f60*/  FMUL R13, R24.reuse, R17 ;  /* 0x00000011180d7220 */ /* 0x040fe20000400000 */
[----:B------:R-:W-:Y:S01]  /*8f70*/  FFMA R2, R27, R33, R2 ;  /* 0x000000211b027223 */ /* 0x000fe20000000002 */
[----:B------:R-:W-:Y:S01]  /*8f80*/  F2FP.BF16.F32.PACK_AB R4, R5, R4 ;  /* 0x000000040504723e */ /* 0x000fe200000010ff */
[C---:B------:R-:W-:Y:S01]  /*8f90*/  FMUL R14, R24.reuse, R18 ;  /* 0x00000012180e7220 */ /* 0x040fe20000400000 */
[----:B------:R-:W-:Y:S01]  /*8fa0*/  FFMA R3, R27, R34, R3 ;  /* 0x000000221b037223 */ /* 0x000fe20000000003 */
[----:B------:R-:W-:Y:S01]  /*8fb0*/  LOP3.LUT R39, R39, 0xffff0000, RZ, 0xc0, !PT ;  /* 0xffff000027277812 */ /* 0x000fe200078ec0ff */
[----:B------:R-:W-:Y:S01]  /*8fc0*/  FFMA R15, R27, R35, R15 ;  /* 0x000000231b0f7223 */ /* 0x000fe2000000000f */
[----:B------:R-:W-:Y:S01]  /*8fd0*/  F2FP.BF16.F32.PACK_AB R5, R7, R6 ;  /* 0x000000060705723e */ /* 0x000fe200000010ff */
[----:B------:R-:W-:Y:S01]  /*8fe0*/  FMUL R19, R24, R19 ;  /* 0x0000001318137220 */ /* 0x000fe20000400000 */
[----:B------:R-:W-:Y:S01]  /*8ff0*/  F2FP.BF16.F32.PACK_AB R6, R9, R8 ;  /* 0x000000080906723e */ /* 0x000fe200000010ff */
        /* <DEDUP_REMOVED lines=34> */
.L_x_152:
[----:B------:R-:W-:Y:S05]  /*9220*/  BSYNC.RECONVERGENT B0 ;  /* 0x0000000000007941 */ /* 0x000fea0003800200 */
.L_x_151:
[----:B------:R-:W-:Y:S01]  /*9230*/  BAR.SYNC.DEFER_BLOCKING 0x1, 0x80 ;  /* 0x0042000000007b1d */ /* 0x000fe20000010000 */
[----:B------:R-:W-:Y:S01]  /*9240*/  UISETP.NE.AND UP0, UPT, UR52, -0x4, UPT ;  /* 0xfffffffc3400788c */ /* 0x000fe2000bf05270 */
[----:B------:R-:W-:Y:S08]  /*9250*/  IADD3 R22, PT, PT, R22, 0x1, RZ ;  /* 0x0000000116167810 */ /* 0x000ff00007ffe0ff */
[----:B------:R-:W-:Y:S05]  /*9260*/  BRA.U !UP0, `(.L_x_153) ;  /* 0x0000000108287547 */ /* 0x000fea000b800000 */
[----:B------:R-:W-:Y:S01]  /*9270*/  ISETP.NE.AND P0, PT, R62, RZ, PT ;  /* 0x000000ff3e00720c */ /* 0x000fe20003f05270 */
[----:B------:R-:W-:Y:S01]  /*9280*/  IMAD.U32 R2, RZ, RZ, UR46 ;  /* 0x0000002eff027e24 */ /* 0x000fe2000f8e00ff */
[----:B------:R-:W-:Y:S01]  /*9290*/  UIADD3 UR4, UPT, UPT, UR46, 0x1, URZ ;  /* 0x000000012e047890 */ /* 0x000fe2000fffe0ff */
[----:B------:R-:W-:Y:S03]  /*92a0*/  IMAD.U32 R0, RZ, RZ, UR47 ;  /* 0x0000002fff007e24 */ /* 0x000fe6000f8e00ff */
[----:B------:R-:W-:Y:S04]  /*92b0*/  UISETP.NE.AND UP0, UPT, UR4, 0x4, UPT ;  /* 0x000000040400788c */ /* 0x000fe8000bf05270 */
[----:B------:R-:W-:Y:S03]  /*92c0*/  USEL UR46, UR4, URZ, UP0 ;  /* 0x000000ff042e7287 */ /* 0x000fe60008000000 */
[----:B------:R-:W-:Y:S05]  /*92d0*/  @P0 LEA R2, R2, UR43, 0x3 ;  /* 0x0000002b02020c11 */ /* 0x000fea000f8e18ff */
[----:B------:R-:W-:Y:S05]  /*92e0*/  @P0 VIADD R2, R2, 0xf0 ;  /* 0x000000f002020836 */ /* 0x000fea0000000000 */
[----:B------:R-:W-:Y:S04]  /*92f0*/  @P0 PRMT R0, R0, 0x654, R2 ;  /* 0x0000065400000816 */ /* 0x000fe80000000002 */
[----:B------:R2:W-:Y:S03]  /*9300*/  @P0 SYNCS.ARRIVE.TRANS64.RED.A1T0 RZ, [R0+URZ], RZ ;  /* 0x000000ff00ff09a7 */ /* 0x0005e600081004ff */
.L_x_153:
[----:B------:R-:W-:Y:S01]  /*9310*/  R2UR UR4, R52 ;  /* 0x00000000340472ca */ /* 0x000fe200000e0000 */
[----:B------:R-:W-:Y:S01]  /*9320*/  UISETP.NE.AND UP0, UPT, UR62, URZ, UPT ;  /* 0x000000ff3e00728c */ /* 0x000fe2000bf05270 */
[----:B------:R-:W-:Y:S01]  /*9330*/  ISETP.NE.AND P0, PT, R56, 0x2, PT ;  /* 0x000000023800780c */ /* 0x000fe20003f05270 */
[----:B------:R-:W-:Y:S01]  /*9340*/  UIADD3 UR20, UPT, UPT, UR38, UR63, URZ ;  /* 0x0000003f26147290 */ /* 0x000fe2000fffe0ff */
[----:B------:R-:W-:Y:S01]  /*9350*/  ISETP.NE.AND P1, PT, R22, 0x4, PT ;  /* 0x000000041600780c */ /* 0x000fe20003f25270 */
[----:B------:R-:W-:Y:S01]  /*9360*/  UIADD3 UR52, UPT, UPT, UR52, 0x4, URZ ;  /* 0x0000000434347890 */ /* 0x000fe2000fffe0ff */
[----:B------:R-:W-:Y:S01]  /*9370*/  SEL R2, RZ, 0x1, P0 ;  /* 0x00000001ff027807 */ /* 0x000fe20000000000 */
[----:B------:R-:W-:Y:S01]  /*9380*/  UMOV UR36, UR61 ;  /* 0x0000003d00247c82 */ /* 0x000fe20008000000 */
[----:B--2---:R-:W-:Y:S02]  /*9390*/  SEL R0, RZ, 0x1, P1 ;  /* 0x00000001ff007807 */ /* 0x004fe40000800000 */
[----:B------:R-:W-:Y:S02]  /*93a0*/  LOP3.LUT R58, R58, R2, RZ, 0x3c, !PT ;  /* 0x000000023a3a7212 */ /* 0x000fe400078e3cff */
[----:B------:R-:W-:Y:S01]  /*93b0*/  LOP3.LUT R59, R59, R0, RZ, 0x3c, !PT ;  /* 0x000000003b3b7212 */ /* 0x000fe200078e3cff */
[----:B------:R-:W-:Y:S01]  /*93c0*/  UIADD3 UR28, UPT, UPT, UR37, UR4, URZ ;  /* 0x00000004251c7290 */ /* 0x000fe2000fffe0ff */
[----:B------:R-:W-:Y:S02]  /*93d0*/  SEL R56, R56, RZ, P0 ;  /* 0x000000ff38387207 */ /* 0x000fe40000000000 */
[----:B------:R-:W-:Y:S01]  /*93e0*/  SEL R22, R22, RZ, P1 ;  /* 0x000000ff16167207 */ /* 0x000fe20000800000 */
[----:B------:R-:W-:Y:S08]  /*93f0*/  BRA.U UP0, `(.L_x_154) ;  /* 0xffffffcd00787547 */ /* 0x000ff0000b83ffff */
[----:B------:R-:W2:Y:S01]  /*9400*/  LDCU.64 UR4, c[0x0][0x888] ;  /* 0x00011100ff0477ac */ /* 0x000ea20008000a00 */
[----:B------:R-:W3:Y:S01]  /*9410*/  LDCU.64 UR6, c[0x0][0x890] ;  /* 0x00011200ff0677ac */ /* 0x000ee20008000a00 */
[----:B--2---:R-:W-:Y:S02]  /*9420*/  ISETP.NE.U32.AND P2, PT, RZ, UR4, PT ;  /* 0x00000004ff007c0c */ /* 0x004fe4000bf45070 */
[----:B---3--:R-:W-:Y:S02]  /*9430*/  ISETP.NE.U32.AND P1, PT, RZ, UR6, PT ;  /* 0x00000006ff007c0c */ /* 0x008fe4000bf25070 */
[----:B------:R-:W-:Y:S02]  /*9440*/  ISETP.NE.AND.EX P2, PT, RZ, UR5, PT, P2 ;  /* 0x00000005ff007c0c */ /* 0x000fe4000bf45320 */
[----:B------:R-:W-:-:S13]  /*9450*/  ISETP.NE.AND.EX P0, PT, RZ, UR7, PT, P1 ;  /* 0x00000007ff007c0c */ /* 0x000fda000bf05310 */
[----:B------:R-:W-:Y:S05]  /*9460*/  @P2 BRA P0, `(.L_x_155) ;  /* 0x00000000003c2947 */ /* 0x000fea0000000000 */
[----:B------:R-:W-:-:S13]  /*9470*/  ISETP.NE.AND.EX P1, PT, RZ, UR7, PT, P1 ;  /* 0x00000007ff007c0c */ /* 0x000fda000bf25310 */
[----:B------:R-:W-:Y:S05]  /*9480*/  @P1 BRA `(.L_x_156) ;  /* 0x00000000000c1947 */ /* 0x000fea0003800000 */
[----:B------:R-:W-:-:S13]  /*9490*/  FSETP.NEU.AND P0, PT, R27, RZ, PT ;  /* 0x000000ff1b00720b */ /* 0x000fda0003f0d000 */
[----:B------:R-:W-:Y:S05]  /*94a0*/  @!P0 EXIT ;  /* 0x000000000000894d */ /* 0x000fea0003800000 */
[----:B------:R-:W-:Y:S05]  /*94b0*/  BRA `(.L_x_155) ;  /* 0x0000000000287947 */ /* 0x000fea0003800000 */
.L_x_156:
[----:B------:R-:W-:Y:S01]  /*94c0*/  ISETP.NE.AND P0, PT, R55, RZ, PT ;  /* 0x000000ff3700720c */ /* 0x000fe20003f05270 */
[----:B------:R-:W-:-:S12]  /*94d0*/  BSSY.RECONVERGENT B0, `(.L_x_155) ;  /* 0x0000008000007945 */ /* 0x000fd80003800200 */
[----:B------:R-:W-:Y:S05]  /*94e0*/  @P0 BRA `(.L_x_157) ;  /* 0x0000000000100947 */ /* 0x000fea0003800000 */
[----:B------:R-:W-:-:S04]  /*94f0*/  ISETP.NE.U32.AND P0, PT, RZ, UR4, PT ;  /* 0x00000004ff007c0c */ /* 0x000fc8000bf05070 */
[----:B------:R-:W-:-:S13]  /*9500*/  ISETP.NE.AND.EX P0, PT, RZ, UR5, PT, P0 ;  /* 0x00000005ff007c0c */ /* 0x000fda000bf05300 */
[----:B------:R-:W-:Y:S05]  /*9510*/  @!P0 EXIT ;  /* 0x000000000000894d */ /* 0x000fea0003800000 */
[----:B------:R-:W-:Y:S05]  /*9520*/  BRA `(.L_x_158) ;  /* 0x0000000000087947 */ /* 0x000fea0003800000 */
.L_x_157:
[----:B------:R-:W-:-:S13]  /*9530*/  FSETP.NEU.AND P0, PT, R27, RZ, PT ;  /* 0x000000ff1b00720b */ /* 0x000fda0003f0d000 */
[----:B------:R-:W-:Y:S05]  /*9540*/  @!P0 EXIT ;  /* 0x000000000000894d */ /* 0x000fea0003800000 */
.L_x_158:
[----:B------:R-:W-:Y:S05]  /*9550*/  BSYNC.RECONVERGENT B0 ;  /* 0x0000000000007941 */ /* 0x000fea0003800200 */
.L_x_155:
[----:B------:R-:W-:Y:S01]  /*9560*/  ULEA UR6, UR46, UR43, 0x3 ;  /* 0x0000002b2e067291 */ /* 0x000fe2000f8e18ff */
[----:B------:R-:W-:-:S04]  /*9570*/  DEPBAR.LE SB0, 0x0 ;  /* 0x000080000000791a */ /* 0x000fc80000000000 */
[----:B------:R-:W-:-:S04]  /*9580*/  UIADD3 UR6, UPT, UPT, UR6, 0xf0, URZ ;  /* 0x000000f006067890 */ /* 0x000fc8000fffe0ff */
[----:B------:R-:W-:-:S09]  /*9590*/  UPRMT UR6, UR47, 0x654, UR6 ;  /* 0x000006542f067896 */ /* 0x000fd20008000006 */
[----:B------:R-:W-:Y:S01]  /*95a0*/  SYNCS.ARRIVE.TRANS64.RED.A1T0 RZ, [UR6], RZ ;  /* 0x000000ffffff79a7 */ /* 0x000fe20008100406 */
[----:B------:R-:W-:Y:S05]  /*95b0*/  EXIT ;  /* 0x000000000000794d */ /* 0x000fea0003800000 */
.L_x_25:
[----:B---3--:R3:W4:Y:S02]  /*95c0*/  SYNCS.PHASECHK.TRANS64.TRYWAIT P0, [R0+URZ+0x190], R2 ;  /* 0x00019002000075a7 */ /* 0x00872400080011ff */
[----:B----4-:R-:W-:Y:S05]  /*95d0*/  @!P0 NANOSLEEP.SYNCS 0x989680 ;  /* 0x009896800000895d */ /* 0x010fea0003900000 */
[----:B------:R-:W4:Y:S02]  /*95e0*/  @!P0 SYNCS.PHASECHK.TRANS64 P0, [R0+URZ+0x190], R2 ;  /* 0x00019002000085a7 */ /* 0x000f2400080010ff */
[----:B----4-:R-:W-:Y:S05]  /*95f0*/  @!P0 BRA `(.L_x_25) ;  /* 0xfffffffc00f08947 */ /* 0x010fea000383ffff */
[----:B------:R-:W-:Y:S05]  /*9600*/  BRA `(.L_x_159) ;  /* 0xffffff8400b87947 */ /* 0x000fea000383ffff */
.L_x_28:
[----:B--2---:R-:W-:-:S07]  /*9610*/  MOV R0, UR33 ;  /* 0x0000002100007c02 */ /* 0x004fce0008000f00 */
.L_x_160:
[----:B--2---:R2:W3:Y:S02]  /*9620*/  SYNCS.PHASECHK.TRANS64.TRYWAIT P0, [R0+URZ+0x68], R3 ;  /* 0x00006803000075a7 */ /* 0x0044e400080011ff */
[----:B---3--:R-:W-:Y:S05]  /*9630*/  @!P0 NANOSLEEP.SYNCS 0x989680 ;  /* 0x009896800000895d */ /* 0x008fea0003900000 */
[----:B------:R-:W3:Y:S02]  /*9640*/  @!P0 SYNCS.PHASECHK.TRANS64 P0, [R0+URZ+0x68], R3 ;  /* 0x00006803000085a7 */ /* 0x000ee400080010ff */
[----:B---3--:R-:W-:Y:S05]  /*9650*/  @!P0 BRA `(.L_x_160) ;  /* 0xfffffffc00f08947 */ /* 0x008fea000383ffff */
[----:B------:R-:W-:Y:S05]  /*9660*/  BRA `(.L_x_27) ;  /* 0xffffff8800107947 */ /* 0x000fea000383ffff */
.L_x_35:
[----:B-1----:R-:W-:-:S07]  /*9670*/  MOV R0, UR17 ;  /* 0x0000001100007c02 */ /* 0x002fce0008000f00 */
.L_x_161:
[----:B-1----:R1:W2:Y:S02]  /*9680*/  SYNCS.PHASECHK.TRANS64.TRYWAIT P0, [R0+URZ+0x68], R3 ;  /* 0x00006803000075a7 */ /* 0x0022a400080011ff */
[----:B--2---:R-:W-:Y:S05]  /*9690*/  @!P0 NANOSLEEP.SYNCS 0x989680 ;  /* 0x009896800000895d */ /* 0x004fea0003900000 */
[----:B------:R-:W2:Y:S02]  /*96a0*/  @!P0 SYNCS.PHASECHK.TRANS64 P0, [R0+URZ+0x68], R3 ;  /* 0x00006803000085a7 */ /* 0x000ea400080010ff */
[----:B--2---:R-:W-:Y:S05]  /*96b0*/  @!P0 BRA `(.L_x_161) ;  /* 0xfffffffc00f08947 */ /* 0x004fea000383ffff */
[----:B------:R-:W-:Y:S05]  /*96c0*/  BRA `(.L_x_34) ;  /* 0xffffff8800e07947 */ /* 0x000fea000383ffff */
.L_x_40:
[----:B-1----:R1:W2:Y:S02]  /*96d0*/  SYNCS.PHASECHK.TRANS64.TRYWAIT P0, [R3+URZ+0x120], R0 ;  /* 0x00012000030075a7 */ /* 0x0022a400080011ff */
[----:B--2---:R-:W-:Y:S05]  /*96e0*/  @!P0 NANOSLEEP.SYNCS 0x989680 ;  /* 0x009896800000895d */ /* 0x004fea0003900000 */
[----:B------:R-:W2:Y:S02]  /*96f0*/  @!P0 SYNCS.PHASECHK.TRANS64 P0, [R3+URZ+0x120], R0 ;  /* 0x00012000030085a7 */ /* 0x000ea400080010ff */
[----:B--2---:R-:W-:Y:S05]  /*9700*/  @!P0 BRA `(.L_x_40) ;  /* 0xfffffffc00f08947 */ /* 0x004fea000383ffff */
[----:B------:R-:W-:Y:S05]  /*9710*/  BRA `(.L_x_162) ;  /* 0xffffff8c00987947 */ /* 0x000fea000383ffff */
.L_x_44:
[----:B------:R-:W-:-:S07]  /*9720*/  MOV R0, UR4 ;  /* 0x0000000400007c02 */ /* 0x000fce0008000f00 */
.L_x_163:
[----:B-1----:R1:W2:Y:S02]  /*9730*/  SYNCS.PHASECHK.TRANS64.TRYWAIT P0, [R0+URZ], R2 ;  /* 0x00000002000075a7 */ /* 0x0022a400080011ff */
[----:B--2---:R-:W-:Y:S05]  /*9740*/  @!P0 NANOSLEEP.SYNCS 0x989680 ;  /* 0x009896800000895d */ /* 0x004fea0003900000 */
[----:B------:R-:W2:Y:S02]  /*9750*/  @!P0 SYNCS.PHASECHK.TRANS64 P0, [R0+URZ], R2 ;  /* 0x00000002000085a7 */ /* 0x000ea400080010ff */
[----:B--2---:R-:W-:Y:S05]  /*9760*/  @!P0 BRA `(.L_x_163) ;  /* 0xfffffffc00f08947 */ /* 0x004fea000383ffff */
[----:B------:R-:W-:Y:S05]  /*9770*/  BRA `(.L_x_164) ;  /* 0xffffff9400407947 */ /* 0x000fea000383ffff */
.L_x_45:
[----:B------:R-:W-:-:S07]  /*9780*/  MOV R0, UR5 ;  /* 0x0000000500007c02 */ /* 0x000fce0008000f00 */
.L_x_165:
[----:B-1----:R1:W2:Y:S02]  /*9790*/  SYNCS.PHASECHK.TRANS64.TRYWAIT P0, [R0+URZ], R3 ;  /* 0x00000003000075a7 */ /* 0x0022a400080011ff */
[----:B--2---:R-:W-:Y:S05]  /*97a0*/  @!P0 NANOSLEEP.SYNCS 0x989680 ;  /* 0x009896800000895d */ /* 0x004fea0003900000 */
[----:B------:R-:W2:Y:S02]  /*97b0*/  @!P0 SYNCS.PHASECHK.TRANS64 P0, [R0+URZ], R3 ;  /* 0x00000003000085a7 */ /* 0x000ea400080010ff */
[----:B--2---:R-:W-:Y:S05]  /*97c0*/  @!P0 BRA `(.L_x_165) ;  /* 0xfffffffc00f08947 */ /* 0x004fea000383ffff */
[----:B------:R-:W-:Y:S05]  /*97d0*/  BRA `(.L_x_166) ;  /* 0xffffff94004c7947 */ /* 0x000fea000383ffff */
.L_x_46:
[----:B------:R-:W-:-:S07]  /*97e0*/  MOV R0, UR5 ;  /* 0x0000000500007c02 */ /* 0x000fce0008000f00 */
.L_x_167:
[----:B-1----:R1:W2:Y:S02]  /*97f0*/  SYNCS.PHASECHK.TRANS64.TRYWAIT P0, [R0+URZ], R3 ;  /* 0x00000003000075a7 */ /* 0x0022a400080011ff */
[----:B--2---:R-:W-:Y:S05]  /*9800*/  @!P0 NANOSLEEP.SYNCS 0x989680 ;  /* 0x009896800000895d */ /* 0x004fea0003900000 */
[----:B------:R-:W2:Y:S02]  /*9810*/  @!P0 SYNCS.PHASECHK.TRANS64 P0, [R0+URZ], R3 ;  /* 0x00000003000085a7 */ /* 0x000ea400080010ff */
[----:B--2---:R-:W-:Y:S05]  /*9820*/  @!P0 BRA `(.L_x_167) ;  /* 0xfffffffc00f08947 */ /* 0x004fea000383ffff */
[----:B------:R-:W-:Y:S05]  /*9830*/  BRA `(.L_x_168) ;  /* 0xffffff9400587947 */ /* 0x000fea000383ffff */
.L_x_47:
[----:B------:R-:W-:-:S07]  /*9840*/  MOV R0, UR5 ;  /* 0x0000000500007c02 */ /* 0x000fce0008000f00 */
.L_x_169:
[----:B-1----:R1:W2:Y:S02]  /*9850*/  SYNCS.PHASECHK.TRANS64.TRYWAIT P0, [R0+URZ], R3 ;  /* 0x00000003000075a7 */ /* 0x0022a400080011ff */
[----:B--2---:R-:W-:Y:S05]  /*9860*/  @!P0 NANOSLEEP.SYNCS 0x989680 ;  /* 0x009896800000895d */ /* 0x004fea0003900000 */
[----:B------:R-:W2:Y:S02]  /*9870*/  @!P0 SYNCS.PHASECHK.TRANS64 P0, [R0+URZ], R3 ;  /* 0x00000003000085a7 */ /* 0x000ea400080010ff */
[----:B--2---:R-:W-:Y:S05]  /*9880*/  @!P0 BRA `(.L_x_169) ;  /* 0xfffffffc00f08947 */ /* 0x004fea000383ffff */
[----:B------:R-:W-:Y:S05]  /*9890*/  BRA `(.L_x_170) ;  /* 0xffffff9400647947 */ /* 0x000fea000383ffff */
.L_x_48:
[----:B------:R-:W-:-:S07]  /*98a0*/  MOV R0, UR5 ;  /* 0x0000000500007c02 */ /* 0x000fce0008000f00 */
.L_x_171:
[----:B-1----:R1:W2:Y:S02]  /*98b0*/  SYNCS.PHASECHK.TRANS64.TRYWAIT P0, [R0+URZ], R3 ;  /* 0x00000003000075a7 */ /* 0x0022a400080011ff */
[----:B--2---:R-:W-:Y:S05]  /*98c0*/  @!P0 NANOSLEEP.SYNCS 0x989680 ;  /* 0x009896800000895d */ /* 0x004fea0003900000 */
[----:B------:R-:W2:Y:S02]  /*98d0*/  @!P0 SYNCS.PHASECHK.TRANS64 P0, [R0+URZ], R3 ;  /* 0x00000003000085a7 */ /* 0x000ea400080010ff */
[----:B--2---:R-:W-:Y:S05]  /*98e0*/  @!P0 BRA `(.L_x_171) ;  /* 0xfffffffc00f08947 */ /* 0x004fea000383ffff */
[----:B------:R-:W-:Y:S05]  /*98f0*/  BRA `(.L_x_172) ;  /* 0xffffff9400707947 */ /* 0x000fea000383ffff */
.L_x_49:
[----:B------:R-:W-:-:S07]  /*9900*/  MOV R0, UR5 ;  /* 0x0000000500007c02 */ /* 0x000fce0008000f00 */
.L_x_173:
[----:B-1----:R1:W2:Y:S02]  /*9910*/  SYNCS.PHASECHK.TRANS64.TRYWAIT P0, [R0+URZ], R3 ;  /* 0x00000003000075a7 */ /* 0x0022a400080011ff */
[----:B--2---:R-:W-:Y:S05]  /*9920*/  @!P0 NANOSLEEP.SYNCS 0x989680 ;  /* 0x009896800000895d */ /* 0x004fea0003900000 */
[----:B------:R-:W2:Y:S02]  /*9930*/  @!P0 SYNCS.PHASECHK.TRANS64 P0, [R0+URZ], R3 ;  /* 0x00000003000085a7 */ /* 0x000ea400080010ff */
[----:B--2---:R-:W-:Y:S05]  /*9940*/  @!P0 BRA `(.L_x_173) ;  /* 0xfffffffc00f08947 */ /* 0x004fea000383ffff */
[----:B------:R-:W-:Y:S05]  /*9950*/  BRA `(.L_x_174) ;  /* 0xffffff94007c7947 */ /* 0x000fea000383ffff */
.L_x_50:
[----:B------:R-:W-:-:S07]  /*9960*/  MOV R0, UR5 ;  /* 0x0000000500007c02 */ /* 0x000fce0008000f00 */
.L_x_175:
[----:B-1----:R1:W2:Y:S02]  /*9970*/  SYNCS.PHASECHK.TRANS64.TRYWAIT P0, [R0+URZ], R3 ;  /* 0x00000003000075a7 */ /* 0x0022a400080011ff */
[----:B--2---:R-:W-:Y:S05]  /*9980*/  @!P0 NANOSLEEP.SYNCS 0x989680 ;  /* 0x009896800000895d */ /* 0x004fea0003900000 */
[----:B------:R-:W2:Y:S02]  /*9990*/  @!P0 SYNCS.PHASECHK.TRANS64 P0, [R0+URZ], R3 ;  /* 0x00000003000085a7 */ /* 0x000ea400080010ff */
[----:B--2---:R-:W-:Y:S05]  /*99a0*/  @!P0 BRA `(.L_x_175) ;  /* 0xfffffffc00f08947 */ /* 0x004fea000383ffff */
[----:B------:R-:W-:Y:S05]  /*99b0*/  BRA `(.L_x_176) ;  /* 0xffffff9400887947 */ /* 0x000fea000383ffff */
.L_x_51:
[----:B------:R-:W-:-:S07]  /*99c0*/  MOV R0, UR5 ;  /* 0x0000000500007c02 */ /* 0x000fce0008000f00 */
.L_x_177:
[----:B-1----:R1:W2:Y:S02]  /*99d0*/  SYNCS.PHASECHK.TRANS64.TRYWAIT P0, [R0+URZ], R3 ;  /* 0x00000003000075a7 */ /* 0x0022a400080011ff */
[----:B--2---:R-:W-:Y:S05]  /*99e0*/  @!P0 NANOSLEEP.SYNCS 0x989680 ;  /* 0x009896800000895d */ /* 0x004fea0003900000 */
[----:B------:R-:W2:Y:S02]  /*99f0*/  @!P0 SYNCS.PHASECHK.TRANS64 P0, [R0+URZ], R3 ;  /* 0x00000003000085a7 */ /* 0x000ea400080010ff */
[----:B--2---:R-:W-:Y:S05]  /*9a00*/  @!P0 BRA `(.L_x_177) ;  /* 0xfffffffc00f08947 */ /* 0x004fea000383ffff */
[----:B------:R-:W-:Y:S05]  /*9a10*/  BRA `(.L_x_178) ;  /* 0xffffff9400947947 */ /* 0x000fea000383ffff */
.L_x_52:
[----:B------:R-:W-:-:S07]  /*9a20*/  MOV R0, UR5 ;  /* 0x0000000500007c02 */ /* 0x000fce0008000f00 */
.L_x_179:
[----:B-1----:R1:W2:Y:S02]  /*9a30*/  SYNCS.PHASECHK.TRANS64.TRYWAIT P0, [R0+URZ], R3 ;  /* 0x00000003000075a7 */ /* 0x0022a400080011ff */
[----:B--2---:R-:W-:Y:S05]  /*9a40*/  @!P0 NANOSLEEP.SYNCS 0x989680 ;  /* 0x009896800000895d */ /* 0x004fea0003900000 */
[----:B------:R-:W2:Y:S02]  /*9a50*/  @!P0 SYNCS.PHASECHK.TRANS64 P0, [R0+URZ], R3 ;  /* 0x00000003000085a7 */ /* 0x000ea400080010ff */
[----:B--2---:R-:W-:Y:S05]  /*9a60*/  @!P0 BRA `(.L_x_179) ;  /* 0xfffffffc00f08947 */ /* 0x004fea000383ffff */
[----:B------:R-:W-:Y:S05]  /*9a70*/  BRA `(.L_x_180) ;  /* 0xffffff9400a07947 */ /* 0x000fea000383ffff */
.L_x_53:
[----:B------:R-:W-:-:S07]  /*9a80*/  MOV R0, UR5 ;  /* 0x0000000500007c02 */ /* 0x000fce0008000f00 */
.L_x_181:
[----:B-1----:R1:W2:Y:S02]  /*9a90*/  SYNCS.PHASECHK.TRANS64.TRYWAIT P0, [R0+URZ], R3 ;  /* 0x00000003000075a7 */ /* 0x0022a400080011ff */
[----:B--2---:R-:W-:Y:S05]  /*9aa0*/  @!P0 NANOSLEEP.SYNCS 0x989680 ;  /* 0x009896800000895d */ /* 0x004fea0003900000 */
[----:B------:R-:W2:Y:S02]  /*9ab0*/  @!P0 SYNCS.PHASECHK.TRANS64 P0, [R0+URZ], R3 ;  /* 0x00000003000085a7 */ /* 0x000ea400080010ff */
[----:B--2---:R-:W-:Y:S05]  /*9ac0*/  @!P0 BRA `(.L_x_181) ;  /* 0xfffffffc00f08947 */ /* 0x004fea000383ffff */
[----:B------:R-:W-:Y:S05]  /*9ad0*/  BRA `(.L_x_182) ;  /* 0xffffff9400ac7947 */ /* 0x000fea000383ffff */
.L_x_54:
[----:B------:R-:W-:-:S07]  /*9ae0*/  MOV R0, UR5 ;  /* 0x0000000500007c02 */ /* 0x000fce0008000f00 */
.L_x_183:
[----:B-1----:R1:W2:Y:S02]  /*9af0*/  SYNCS.PHASECHK.TRANS64.TRYWAIT P0, [R0+URZ], R3 ;  /* 0x00000003000075a7 */ /* 0x0022a400080011ff */
[----:B--2---:R-:W-:Y:S05]  /*9b00*/  @!P0 NANOSLEEP.SYNCS 0x989680 ;  /* 0x009896800000895d */ /* 0x004fea0003900000 */
[----:B------:R-:W2:Y:S02]  /*9b10*/  @!P0 SYNCS.PHASECHK.TRANS64 P0, [R0+URZ], R3 ;  /* 0x00000003000085a7 */ /* 0x000ea400080010ff */
[----:B--2---:R-:W-:Y:S05]  /*9b20*/  @!P0 BRA `(.L_x_183) ;  /* 0xfffffffc00f08947 */ /* 0x004fea000383ffff */
[----:B------:R-:W-:Y:S05]  /*9b30*/  BRA `(.L_x_184) ;  /* 0xffffff9400b87947 */ /* 0x000fea000383ffff */
.L_x_55:
[----:B------:R-:W-:-:S07]  /*9b40*/  MOV R0, UR5 ;  /* 0x0000000500007c02 */ /* 0x000fce0008000f00 */
.L_x_185:
[----:B-1----:R1:W2:Y:S02]  /*9b50*/  SYNCS.PHASECHK.TRANS64.TRYWAIT P0, [R0+URZ], R3 ;  /* 0x00000003000075a7 */ /* 0x0022a400080011ff */
[----:B--2---:R-:W-:Y:S05]  /*9b60*/  @!P0 NANOSLEEP.SYNCS 0x989680 ;  /* 0x009896800000895d */ /* 0x004fea0003900000 */
[----:B------:R-:W2:Y:S02]  /*9b70*/  @!P0 SYNCS.PHASECHK.TRANS64 P0, [R0+URZ], R3 ;  /* 0x00000003000085a7 */ /* 0x000ea400080010ff */
[----:B--2---:R-:W-:Y:S05]  /*9b80*/  @!P0 BRA `(.L_x_185) ;  /* 0xfffffffc00f08947 */ /* 0x004fea000383ffff */
[----:B------:R-:W-:Y:S05]  /*9b90*/  BRA `(.L_x_186) ;  /* 0xffffff9400c47947 */ /* 0x000fea000383ffff */
.L_x_58:
[----:B--2---:R2:W3:Y:S02]  /*9ba0*/  SYNCS.PHASECHK.TRANS64.TRYWAIT P0, [R2+URZ+0x180], R4 ;  /* 0x00018004020075a7 */ /* 0x0044e400080011ff */
[----:B---3--:R-:W-:Y:S05]  /*9bb0*/  @!P0 NANOSLEEP.SYNCS 0x989680 ;  /* 0x009896800000895d */ /* 0x008fea0003900000 */
[----:B------:R-:W3:Y:S02]  /*9bc0*/  @!P0 SYNCS.PHASECHK.TRANS64 P0, [R2+URZ+0x180], R4 ;  /* 0x00018004020085a7 */ /* 0x000ee400080010ff */
[----:B---3--:R-:W-:Y:S05]  /*9bd0*/  @!P0 BRA `(.L_x_58) ;  /* 0xfffffffc00f08947 */ /* 0x008fea000383ffff */
[----:B------:R-:W-:Y:S05]  /*9be0*/  BRA `(.L_x_187) ;  /* 0xffffff9800207947 */ /* 0x000fea000383ffff */
.L_x_59:
[----:B------:R-:W-:-:S07]  /*9bf0*/  MOV R2, UR4 ;  /* 0x0000000400027c02 */ /* 0x000fce0008000f00 */
.L_x_188:
[----:B--2---:R2:W3:Y:S02]  /*9c00*/  SYNCS.PHASECHK.TRANS64.TRYWAIT P0, [R2+URZ+0x130], R5 ;  /* 0x00013005020075a7 */ /* 0x0044e400080011ff */
[----:B---3--:R-:W-:Y:S05]  /*9c10*/  @!P0 NANOSLEEP.SYNCS 0x989680 ;  /* 0x009896800000895d */ /* 0x008fea0003900000 */
[----:B------:R-:W3:Y:S02]  /*9c20*/  @!P0 SYNCS.PHASECHK.TRANS64 P0, [R2+URZ+0x130], R5 ;  /* 0x00013005020085a7 */ /* 0x000ee400080010ff */
[----:B---3--:R-:W-:Y:S05]  /*9c30*/  @!P0 BRA `(.L_x_188) ;  /* 0xfffffffc00f08947 */ /* 0x008fea000383ffff */
[----:B------:R-:W-:Y:S05]  /*9c40*/  BRA `(.L_x_189) ;  /* 0xffffff9800307947 */ /* 0x000fea000383ffff */
.L_x_60:
[----:B--2---:R2:W3:Y:S02]  /*9c50*/  SYNCS.PHASECHK.TRANS64.TRYWAIT P1, [R2+URZ+0x120], R4 ;  /* 0x00012004020075a7 */ /* 0x0044e400080211ff */
[----:B---3--:R-:W-:Y:S05]  /*9c60*/  @!P1 NANOSLEEP.SYNCS 0x989680 ;  /* 0x009896800000995d */ /* 0x008fea0003900000 */
[----:B------:R-:W3:Y:S02]  /*9c70*/  @!P1 SYNCS.PHASECHK.TRANS64 P1, [R2+URZ+0x120], R4 ;  /* 0x00012004020095a7 */ /* 0x000ee400080210ff */
[----:B---3--:R-:W-:Y:S05]  /*9c80*/  @!P1 BRA `(.L_x_60) ;  /* 0xfffffffc00f09947 */ /* 0x008fea000383ffff */
[----:B------:R-:W-:Y:S05]  /*9c90*/  BRA `(.L_x_190) ;  /* 0xffffff9800607947 */ /* 0x000fea000383ffff */
.L_x_63:
[----:B------:R-:W-:-:S07]  /*9ca0*/  MOV R0, UR4 ;  /* 0x0000000400007c02 */ /* 0x000fce0008000f00 */
.L_x_191:
[----:B--2---:R2:W3:Y:S02]  /*9cb0*/  SYNCS.PHASECHK.TRANS64.TRYWAIT P0, [R0+URZ+0x130], R2 ;  /* 0x00013002000075a7 */ /* 0x0044e400080011ff */
[----:B---3--:R-:W-:Y:S05]  /*9cc0*/  @!P0 NANOSLEEP.SYNCS 0x989680 ;  /* 0x009896800000895d */ /* 0x008fea0003900000 */
[----:B------:R-:W3:Y:S02]  /*9cd0*/  @!P0 SYNCS.PHASECHK.TRANS64 P0, [R0+URZ+0x130], R2 ;  /* 0x00013002000085a7 */ /* 0x000ee400080010ff */
[----:B---3--:R-:W-:Y:S05]  /*9ce0*/  @!P0 BRA `(.L_x_191) ;  /* 0xfffffffc00f08947 */ /* 0x008fea000383ffff */
[----:B------:R-:W-:Y:S05]  /*9cf0*/  BRA `(.L_x_62) ;  /* 0xffffff9800b47947 */ /* 0x000fea000383ffff */
.L_x_72:
[----:B--2---:R-:W-:-:S04]  /*9d00*/  MOV R5, UR5 ;  /* 0x0000000500057c02 */ /* 0x004fc80008000f00 */
[----:B------:R2:W3:Y:S03]  /*9d10*/  SYNCS.PHASECHK.TRANS64.TRYWAIT P0, [R5+URZ+0x8], R6 ;  /* 0x00000806050075a7 */ /* 0x0004e600080011ff */
[----:B---3--:R-:W-:Y:S05]  /*9d20*/  @!P0 NANOSLEEP.SYNCS 0x989680 ;  /* 0x009896800000895d */ /* 0x008fea0003900000 */
[----:B------:R-:W3:Y:S02]  /*9d30*/  @!P0 SYNCS.PHASECHK.TRANS64 P0, [R5+URZ+0x8], R6 ;  /* 0x00000806050085a7 */ /* 0x000ee400080010ff */
[----:B---3--:R-:W-:Y:S05]  /*9d40*/  @!P0 BRA `(.L_x_72) ;  /* 0xfffffffc00ec8947 */ /* 0x008fea000383ffff */
[----:B------:R-:W-:Y:S05]  /*9d50*/  BRA `(.L_x_71) ;  /* 0xffffff9c00687947 */ /* 0x000fea000383ffff */
.L_x_74:
[----:B------:R-:W-:Y:S01]  /*9d60*/  BSSY B0, `(.L_x_192) ;  /* 0x0000006000007945 */ /* 0x000fe20003800000 */
[----:B------:R-:W-:-:S07]  /*9d70*/  MOV R15, 0xffffffff ;  /* 0xffffffff000f7802 */ /* 0x000fce0000000f00 */
[----:B-12--5:R-:W-:Y:S05]  /*9d80*/  WARPSYNC.COLLECTIVE R15, `(.L_x_193) ;  /* 0x000000000f0c7348 */ /* 0x026fea0003c00000 */
[----:B------:R-:W-:Y:S02]  /*9d90*/  ELECT P6, UR79, PT ;  /* 0x00000000004f782f */ /* 0x000fe400038c0000 */
[----:B------:R-:W-:Y:S01]  /*9da0*/  MOV R14, UR79 ;  /* 0x0000004f000e7c02 */ /* 0x000fe20008000f00 */
[----:B-12--5:R-:W-:Y:S10]  /*9db0*/  ENDCOLLECTIVE ;  /* 0x000000000000791b */ /* 0x026ff40003800000 */
.L_x_193:
[----:B------:R-:W-:Y:S05]  /*9dc0*/  BSYNC B0 ;  /* 0x0000000000007941 */ /* 0x000fea0003800000 */
.L_x_192:
[----:B------:R-:W-:Y:S05]  /*9dd0*/  BRA `(.L_x_194) ;  /* 0xffffff9c00987947 */ /* 0x000fea000383ffff */
.L_x_76:
[----:B--2---:R-:W-:-:S04]  /*9de0*/  MOV R0, UR5 ;  /* 0x0000000500007c02 */ /* 0x004fc80008000f00 */
[----:B------:R2:W3:Y:S03]  /*9df0*/  SYNCS.PHASECHK.TRANS64.TRYWAIT P0, [R0+URZ+0x8], R4 ;  /* 0x00000804000075a7 */ /* 0x0004e600080011ff */
[----:B---3--:R-:W-:Y:S05]  /*9e00*/  @!P0 NANOSLEEP.SYNCS 0x989680 ;  /* 0x009896800000895d */ /* 0x008fea0003900000 */
[----:B------:R-:W3:Y:S02]  /*9e10*/  @!P0 SYNCS.PHASECHK.TRANS64 P0, [R0+URZ+0x8], R4 ;  /* 0x00000804000085a7 */ /* 0x000ee400080010ff */
[----:B---3--:R-:W-:Y:S05]  /*9e20*/  @!P0 BRA `(.L_x_76) ;  /* 0xfffffffc00ec8947 */ /* 0x008fea000383ffff */
[----:B------:R-:W-:Y:S05]  /*9e30*/  BRA `(.L_x_75) ;  /* 0xffffff9c009c7947 */ /* 0x000fea000383ffff */
.L_x_77:
[----:B-1----:R1:W2:Y:S02]  /*9e40*/  SYNCS.PHASECHK.TRANS64.TRYWAIT P0, [R0+URZ+0x120], R4 ;  /* 0x00012004000075a7 */ /* 0x0022a400080011ff */
[----:B--2---:R-:W-:Y:S05]  /*9e50*/  @!P0 NANOSLEEP.SYNCS 0x989680 ;  /* 0x009896800000895d */ /* 0x004fea0003900000 */
[----:B------:R-:W2:Y:S02]  /*9e60*/  @!P0 SYNCS.PHASECHK.TRANS64 P0, [R0+URZ+0x120], R4 ;  /* 0x00012004000085a7 */ /* 0x000ea400080010ff */
[----:B--2---:R-:W-:Y:S05]  /*9e70*/  @!P0 BRA `(.L_x_77) ;  /* 0xfffffffc00f08947 */ /* 0x004fea000383ffff */
[----:B------:R-:W-:Y:S05]  /*9e80*/  BRA `(.L_x_195) ;  /* 0xffffffa000887947 */ /* 0x000fea000383ffff */
.L_x_79:
[----:B------:R-:W-:-:S07]  /*9e90*/  MOV R0, UR31 ;  /* 0x0000001f00007c02 */ /* 0x000fce0008000f00 */
.L_x_196:
[----:B-1----:R1:W2:Y:S02]  /*9ea0*/  SYNCS.PHASECHK.TRANS64.TRYWAIT P0, [R0+URZ+0x160], R4 ;  /* 0x00016004000075a7 */ /* 0x0022a400080011ff */
[----:B--2---:R-:W-:Y:S05]  /*9eb0*/  @!P0 NANOSLEEP.SYNCS 0x989680 ;  /* 0x009896800000895d */ /* 0x004fea0003900000 */
[----:B------:R-:W2:Y:S02]  /*9ec0*/  @!P0 SYNCS.PHASECHK.TRANS64 P0, [R0+URZ+0x160], R4 ;  /* 0x00016004000085a7 */ /* 0x000ea400080010ff */
[----:B--2---:R-:W-:Y:S05]  /*9ed0*/  @!P0 BRA `(.L_x_196) ;  /* 0xfffffffc00f08947 */ /* 0x004fea000383ffff */
[----:B------:R-:W-:Y:S05]  /*9ee0*/  BRA `(.L_x_197) ;  /* 0xffffffa000d47947 */ /* 0x000fea000383ffff */
.L_x_82:
[----:B------:R-:W-:Y:S07]  /*9ef0*/  MOV R0, UR5 ;  /* 0x0000000500007c02 */ /* 0x000fee0008000f00 */
.L_x_198:
[----:B-1----:R1:W2:Y:S02]  /*9f00*/  SYNCS.PHASECHK.TRANS64.TRYWAIT P0, [R0+URZ], R4 ;  /* 0x00000004000075a7 */ /* 0x0022a400080011ff */
[----:B--2---:R-:W-:Y:S05]  /*9f10*/  @!P0 NANOSLEEP.SYNCS 0x989680 ;  /* 0x009896800000895d */ /* 0x004fea0003900000 */
[----:B------:R-:W2:Y:S02]  /*9f20*/  @!P0 SYNCS.PHASECHK.TRANS64 P0, [R0+URZ], R4 ;  /* 0x00000004000085a7 */ /* 0x000ea400080010ff */
[----:B--2---:R-:W-:Y:S05]  /*9f30*/  @!P0 BRA `(.L_x_198) ;  /* 0xfffffffc00f08947 */ /* 0x004fea000383ffff */
[----:B------:R-:W-:Y:S05]  /*9f40*/  BRA `(.L_x_81) ;  /* 0xffffffa000e87947 */ /* 0x000fea000383ffff */
.L_x_86:
[----:B-1----:R-:W-:-:S07]  /*9f50*/  MOV R0, UR4 ;  /* 0x0000000400007c02 */ /* 0x002fce0008000f00 */
.L_x_199:
[----:B-1----:R1:W2:Y:S02]  /*9f60*/  SYNCS.PHASECHK.TRANS64.TRYWAIT P0, [R0+URZ], R2 ;  /* 0x00000002000075a7 */ /* 0x0022a400080011ff */
[----:B--2---:R-:W-:Y:S05]  /*9f70*/  @!P0 NANOSLEEP.SYNCS 0x989680 ;  /* 0x009896800000895d */ /* 0x004fea0003900000 */
[----:B------:R-:W2:Y:S02]  /*9f80*/  @!P0 SYNCS.PHASECHK.TRANS64 P0, [R0+URZ], R2 ;  /* 0x00000002000085a7 */ /* 0x000ea400080010ff */
[----:B--2---:R-:W-:Y:S05]  /*9f90*/  @!P0 BRA `(.L_x_199) ;  /* 0xfffffffc00f08947 */ /* 0x004fea000383ffff */
[----:B------:R-:W-:Y:S05]  /*9fa0*/  BRA `(.L_x_200) ;  /* 0xffffffa400dc7947 */ /* 0x000fea000383ffff */
.L_x_87:
[----:B------:R-:W-:-:S07]  /*9fb0*/  MOV R0, UR5 ;  /* 0x0000000500007c02 */ /* 0x000fce0008000f00 */
.L_x_201:
[----:B-1----:R1:W2:Y:S02]  /*9fc0*/  SYNCS.PHASECHK.TRANS64.TRYWAIT P0, [R0+URZ], R3 ;  /* 0x00000003000075a7 */ /* 0x0022a400080011ff */
[----:B--2---:R-:W-:Y:S05]  /*9fd0*/  @!P0 NANOSLEEP.SYNCS 0x989680 ;  /* 0x009896800000895d */ /* 0x004fea0003900000 */
[----:B------:R-:W2:Y:S02]  /*9fe0*/  @!P0 SYNCS.PHASECHK.TRANS64 P0, [R0+URZ], R3 ;  /* 0x00000003000085a7 */ /* 0x000ea400080010ff */
[----:B--2---:R-:W-:Y:S05]  /*9ff0*/  @!P0 BRA `(.L_x_201) ;  /* 0xfffffffc00f08947 */ /* 0x004fea000383ffff */
[----:B------:R-:W-:Y:S05]  /*a000*/  BRA `(.L_x_202) ;  /* 0xffffffa400e87947 */ /* 0x000fea000383ffff */
.L_x_88:
[----:B------:R-:W-:-:S07]  /*a010*/  MOV R0, UR5 ;  /* 0x0000000500007c02 */ /* 0x000fce0008000f00 */
.L_x_203:
[----:B-1----:R1:W2:Y:S02]  /*a020*/  SYNCS.PHASECHK.TRANS64.TRYWAIT P0, [R0+URZ], R3 ;  /* 0x00000003000075a7 */ /* 0x0022a400080011ff */
[----:B--2---:R-:W-:Y:S05]  /*a030*/  @!P0 NANOSLEEP.SYNCS 0x989680 ;  /* 0x009896800000895d */ /* 0x004fea0003900000 */
[----:B------:R-:W2:Y:S02]  /*a040*/  @!P0 SYNCS.PHASECHK.TRANS64 P0, [R0+URZ], R3 ;  /* 0x00000003000085a7 */ /* 0x000ea400080010ff */
[----:B--2---:R-:W-:Y:S05]  /*a050*/  @!P0 BRA `(.L_x_203) ;  /* 0xfffffffc00f08947 */ /* 0x004fea000383ffff */
[----:B------:R-:W-:Y:S05]  /*a060*/  BRA `(.L_x_204) ;  /* 0xffffffa400f47947 */ /* 0x000fea000383ffff */
.L_x_91:
[----:B------:R-:W-:-:S07]  /*a070*/  MOV R0, UR26 ;  /* 0x0000001a00007c02 */ /* 0x000fce0008000f00 */
.L_x_205:
[----:B-1----:R1:W2:Y:S02]  /*a080*/  SYNCS.PHASECHK.TRANS64.TRYWAIT P1, [R0+URZ+0x1a0], R2 ;  /* 0x0001a002000075a7 */ /* 0x0022a400080211ff */
[----:B--2---:R-:W-:Y:S05]  /*a090*/  @!P1 NANOSLEEP.SYNCS 0x989680 ;  /* 0x009896800000995d */ /* 0x004fea0003900000 */
[----:B------:R-:W2:Y:S02]  /*a0a0*/  @!P1 SYNCS.PHASECHK.TRANS64 P1, [R0+URZ+0x1a0], R2 ;  /* 0x0001a002000095a7 */ /* 0x000ea400080210ff */
[----:B--2---:R-:W-:Y:S05]  /*a0b0*/  @!P1 BRA `(.L_x_205) ;  /* 0xfffffffc00f09947 */ /* 0x004fea000383ffff */
[----:B------:R-:W-:Y:S05]  /*a0c0*/  BRA `(.L_x_206) ;  /* 0xffffffa800407947 */ /* 0x000fea000383ffff */
.L_x_96:
[----:B---3--:R3:W4:Y:S02]  /*a0d0*/  SYNCS.PHASECHK.TRANS64.TRYWAIT P0, [R12+URZ+0x120], R0 ;  /* 0x000120000c0075a7 */ /* 0x00872400080011ff */
[----:B----4-:R-:W-:Y:S05]  /*a0e0*/  @!P0 NANOSLEEP.SYNCS 0x989680 ;  /* 0x009896800000895d */ /* 0x010fea0003900000 */
[----:B------:R-:W4:Y:S02]  /*a0f0*/  @!P0 SYNCS.PHASECHK.TRANS64 P0, [R12+URZ+0x120], R0 ;  /* 0x000120000c0085a7 */ /* 0x000f2400080010ff */
[----:B----4-:R-:W-:Y:S05]  /*a100*/  @!P0 BRA `(.L_x_96) ;  /* 0xfffffffc00f08947 */ /* 0x010fea000383ffff */
[----:B------:R-:W-:Y:S05]  /*a110*/  BRA `(.L_x_207) ;  /* 0xffffffac00687947 */ /* 0x000fea000383ffff */
.L_x_99:
[----:B-1----:R-:W-:Y:S07]  /*a120*/  MOV R0, UR21 ;  /* 0x0000001500007c02 */ /* 0x002fee0008000f00 */
.L_x_208:
[----:B-1----:R1:W3:Y:S02]  /*a130*/  SYNCS.PHASECHK.TRANS64.TRYWAIT P2, [R0+URZ+0x118], R6 ;  /* 0x00011806000075a7 */ /* 0x0022e400080411ff */
[----:B---3--:R-:W-:Y:S05]  /*a140*/  @!P2 NANOSLEEP.SYNCS 0x989680 ;  /* 0x009896800000a95d */ /* 0x008fea0003900000 */
[----:B------:R-:W3:Y:S02]  /*a150*/  @!P2 SYNCS.PHASECHK.TRANS64 P2, [R0+URZ+0x118], R6 ;  /* 0x000118060000a5a7 */ /* 0x000ee400080410ff */
[----:B---3--:R-:W-:Y:S05]  /*a160*/  @!P2 BRA `(.L_x_208) ;  /* 0xfffffffc00f0a947 */ /* 0x008fea000383ffff */
[----:B------:R-:W-:Y:S05]  /*a170*/  BRA `(.L_x_98) ;  /* 0xffffffb000d07947 */ /* 0x000fea000383ffff */
.L_x_102:
[----:B------:R-:W-:Y:S07]  /*a180*/  MOV R0, UR21 ;  /* 0x0000001500007c02 */ /* 0x000fee0008000f00 */
.L_x_209:
[----:B-1----:R1:W3:Y:S02]  /*a190*/  SYNCS.PHASECHK.TRANS64.TRYWAIT P0, [R0+URZ+0xf0], R9 ;  /* 0x0000f009000075a7 */ /* 0x0022e400080011ff */
[----:B---3--:R-:W-:Y:S05]  /*a1a0*/  @!P0 NANOSLEEP.SYNCS 0x989680 ;  /* 0x009896800000895d */ /* 0x008fea0003900000 */
[----:B------:R-:W3:Y:S02]  /*a1b0*/  @!P0 SYNCS.PHASECHK.TRANS64 P0, [R0+URZ+0xf0], R9 ;  /* 0x0000f009000085a7 */ /* 0x000ee400080010ff */
[----:B---3--:R-:W-:Y:S05]  /*a1c0*/  @!P0 BRA `(.L_x_209) ;  /* 0xfffffffc00f08947 */ /* 0x008fea000383ffff */
[----:B------:R-:W-:Y:S05]  /*a1d0*/  BRA `(.L_x_210) ;  /* 0xffffffb4002c7947 */ /* 0x000fea000383ffff */
.L_x_103:
[----:B------:R-:W-:Y:S07]  /*a1e0*/  MOV R0, UR21 ;  /* 0x0000001500007c02 */ /* 0x000fee0008000f00 */
.L_x_211:
[----:B-1----:R1:W3:Y:S02]  /*a1f0*/  SYNCS.PHASECHK.TRANS64.TRYWAIT P0, [R0+URZ+0xf8], R9 ;  /* 0x0000f809000075a7 */ /* 0x0022e400080011ff */
[----:B---3--:R-:W-:Y:S05]  /*a200*/  @!P0 NANOSLEEP.SYNCS 0x989680 ;  /* 0x009896800000895d */ /* 0x008fea0003900000 */
[----:B------:R-:W3:Y:S02]  /*a210*/  @!P0 SYNCS.PHASECHK.TRANS64 P0, [R0+URZ+0xf8], R9 ;  /* 0x0000f809000085a7 */ /* 0x000ee400080010ff */
[----:B---3--:R-:W-:Y:S05]  /*a220*/  @!P0 BRA `(.L_x_211) ;  /* 0xfffffffc00f08947 */ /* 0x008fea000383ffff */
[----:B------:R-:W-:Y:S05]  /*a230*/  BRA `(.L_x_212) ;  /* 0xffffffb400887947 */ /* 0x000fea000383ffff */
.L_x_104:
[----:B------:R-:W-:Y:S07]  /*a240*/  MOV R0, UR21 ;  /* 0x0000001500007c02 */ /* 0x000fee0008000f00 */
.L_x_213:
[----:B-1----:R1:W3:Y:S02]  /*a250*/  SYNCS.PHASECHK.TRANS64.TRYWAIT P0, [R0+URZ+0x100], R9 ;  /* 0x00010009000075a7 */ /* 0x0022e400080011ff */
[----:B---3--:R-:W-:Y:S05]  /*a260*/  @!P0 NANOSLEEP.SYNCS 0x989680 ;  /* 0x009896800000895d */ /* 0x008fea0003900000 */
[----:B------:R-:W3:Y:S02]  /*a270*/  @!P0 SYNCS.PHASECHK.TRANS64 P0, [R0+URZ+0x100], R9 ;  /* 0x00010009000085a7 */ /* 0x000ee400080010ff */
[----:B---3--:R-:W-:Y:S05]  /*a280*/  @!P0 BRA `(.L_x_213) ;  /* 0xfffffffc00f08947 */ /* 0x008fea000383ffff */
[----:B------:R-:W-:Y:S05]  /*a290*/  BRA `(.L_x_214) ;  /* 0xffffffb400e47947 */ /* 0x000fea000383ffff */
.L_x_105:
[----:B------:R-:W-:Y:S07]  /*a2a0*/  MOV R0, UR21 ;  /* 0x0000001500007c02 */ /* 0x000fee0008000f00 */
.L_x_215:
[----:B-1----:R1:W3:Y:S02]  /*a2b0*/  SYNCS.PHASECHK.TRANS64.TRYWAIT P0, [R0+URZ+0x108], R9 ;  /* 0x00010809000075a7 */ /* 0x0022e400080011ff */
[----:B---3--:R-:W-:Y:S05]  /*a2c0*/  @!P0 NANOSLEEP.SYNCS 0x989680 ;  /* 0x009896800000895d */ /* 0x008fea0003900000 */
[----:B------:R-:W3:Y:S02]  /*a2d0*/  @!P0 SYNCS.PHASECHK.TRANS64 P0, [R0+URZ+0x108], R9 ;  /* 0x00010809000085a7 */ /* 0x000ee400080010ff */
[----:B---3--:R-:W-:Y:S05]  /*a2e0*/  @!P0 BRA `(.L_x_215) ;  /* 0xfffffffc00f08947 */ /* 0x008fea000383ffff */
[----:B------:R-:W-:Y:S05]  /*a2f0*/  BRA `(.L_x_216) ;  /* 0xffffffb800407947 */ /* 0x000fea000383ffff */
.L_x_107:
[----:B------:R-:W-:-:S07]  /*a300*/  MOV R0, UR21 ;  /* 0x0000001500007c02 */ /* 0x000fce0008000f00 */
.L_x_217:
[----:B-1----:R1:W4:Y:S02]  /*a310*/  SYNCS.PHASECHK.TRANS64.TRYWAIT P0, [R0+URZ+0xf0], R2 ;  /* 0x0000f002000075a7 */ /* 0x00232400080011ff */
[----:B----4-:R-:W-:Y:S05]  /*a320*/  @!P0 NANOSLEEP.SYNCS 0x989680 ;  /* 0x009896800000895d */ /* 0x010fea0003900000 */
[----:B------:R-:W4:Y:S02]  /*a330*/  @!P0 SYNCS.PHASECHK.TRANS64 P0, [R0+URZ+0xf0], R2 ;  /* 0x0000f002000085a7 */ /* 0x000f2400080010ff */
[----:B----4-:R-:W-:Y:S05]  /*a340*/  @!P0 BRA `(.L_x_217) ;  /* 0xfffffffc00f08947 */ /* 0x010fea000383ffff */
[----:B------:R-:W-:Y:S05]  /*a350*/  BRA `(.L_x_218) ;  /* 0xffffffb800cc7947 */ /* 0x000fea000383ffff */
.L_x_108:
[----:B-1----:R-:W-:-:S07]  /*a360*/  MOV R0, UR21 ;  /* 0x0000001500007c02 */ /* 0x002fce0008000f00 */
.L_x_219:
[----:B-1----:R1:W4:Y:S02]  /*a370*/  SYNCS.PHASECHK.TRANS64.TRYWAIT P0, [R0+URZ+0xf8], R2 ;  /* 0x0000f802000075a7 */ /* 0x00232400080011ff */
[----:B----4-:R-:W-:Y:S05]  /*a380*/  @!P0 NANOSLEEP.SYNCS 0x989680 ;  /* 0x009896800000895d */ /* 0x010fea0003900000 */
[----:B------:R-:W4:Y:S02]  /*a390*/  @!P0 SYNCS.PHASECHK.TRANS64 P0, [R0+URZ+0xf8], R2 ;  /* 0x0000f802000085a7 */ /* 0x000f2400080010ff */
[----:B----4-:R-:W-:Y:S05]  /*a3a0*/  @!P0 BRA `(.L_x_219) ;  /* 0xfffffffc00f08947 */ /* 0x010fea000383ffff */
[----:B------:R-:W-:Y:S05]  /*a3b0*/  BRA `(.L_x_220) ;  /* 0xffffffb800bc7947 */ /* 0x000fea000383ffff */
.L_x_109:
[----:B-1----:R-:W-:-:S07]  /*a3c0*/  MOV R0, UR21 ;  /* 0x0000001500007c02 */ /* 0x002fce0008000f00 */
.L_x_221:
[----:B-1----:R1:W4:Y:S02]  /*a3d0*/  SYNCS.PHASECHK.TRANS64.TRYWAIT P0, [R0+URZ+0x100], R2 ;  /* 0x00010002000075a7 */ /* 0x00232400080011ff */
[----:B----4-:R-:W-:Y:S05]  /*a3e0*/  @!P0 NANOSLEEP.SYNCS 0x989680 ;  /* 0x009896800000895d */ /* 0x010fea0003900000 */
[----:B------:R-:W4:Y:S02]  /*a3f0*/  @!P0 SYNCS.PHASECHK.TRANS64 P0, [R0+URZ+0x100], R2 ;  /* 0x00010002000085a7 */ /* 0x000f2400080010ff */
[----:B----4-:R-:W-:Y:S05]  /*a400*/  @!P0 BRA `(.L_x_221) ;  /* 0xfffffffc00f08947 */ /* 0x010fea000383ffff */
[----:B------:R-:W-:Y:S05]  /*a410*/  BRA `(.L_x_222) ;  /* 0xffffffb800ac7947 */ /* 0x000fea000383ffff */
.L_x_111:
[----:B--2---:R2:W3:Y:S02]  /*a420*/  SYNCS.PHASECHK.TRANS64.TRYWAIT P0, [R3+URZ+0x120], R0 ;  /* 0x00012000030075a7 */ /* 0x0044e400080011ff */
[----:B---3--:R-:W-:Y:S05]  /*a430*/  @!P0 NANOSLEEP.SYNCS 0x989680 ;  /* 0x009896800000895d */ /* 0x008fea0003900000 */
[----:B------:R-:W3:Y:S02]  /*a440*/  @!P0 SYNCS.PHASECHK.TRANS64 P0, [R3+URZ+0x120], R0 ;  /* 0x00012000030085a7 */ /* 0x000ee400080010ff */
[----:B---3--:R-:W-:Y:S05]  /*a450*/  @!P0 BRA `(.L_x_111) ;  /* 0xfffffffc00f08947 */ /* 0x008fea000383ffff */
[----:B------:R-:W-:Y:S05]  /*a460*/  BRA `(.L_x_223) ;  /* 0xffffffbc00707947 */ /* 0x000fea000383ffff */
.L_x_122:
[----:B-1----:R-:W-:Y:S04]  /*a470*/  MOV R2, UR43 ;  /* 0x0000002b00027c02 */ /* 0x002fe80008000f00 */
[----:B------:R1:W2:Y:S03]  /*a480*/  SYNCS.PHASECHK.TRANS64.TRYWAIT P0, [R2+URZ+0xd0], R3 ;  /* 0x0000d003020075a7 */ /* 0x0002a600080011ff */
[----:B--2---:R-:W-:Y:S05]  /*a490*/  @!P0 NANOSLEEP.SYNCS 0x989680 ;  /* 0x009896800000895d */ /* 0x004fea0003900000 */
[----:B------:R-:W2:Y:S02]  /*a4a0*/  @!P0 SYNCS.PHASECHK.TRANS64 P0, [R2+URZ+0xd0], R3 ;  /* 0x0000d003020085a7 */ /* 0x000ea400080010ff */
[----:B--2---:R-:W-:Y:S05]  /*a4b0*/  @!P0 BRA `(.L_x_122) ;  /* 0xfffffffc00ec8947 */ /* 0x004fea000383ffff */
[----:B------:R-:W-:Y:S05]  /*a4c0*/  BRA `(.L_x_121) ;  /* 0xffffffc800c07947 */ /* 0x000fea000383ffff */
.L_x_124:
[----:B-1----:R1:W3:Y:S02]  /*a4d0*/  SYNCS.PHASECHK.TRANS64.TRYWAIT P1, [R54+URZ+0x140], R0 ;  /* 0x00014000360075a7 */ /* 0x0022e400080211ff */
[----:B---3--:R-:W-:Y:S05]  /*a4e0*/  @!P1 NANOSLEEP.SYNCS 0x989680 ;  /* 0x009896800000995d */ /* 0x008fea0003900000 */
[----:B------:R-:W3:Y:S02]  /*a4f0*/  @!P1 SYNCS.PHASECHK.TRANS64 P1, [R54+URZ+0x140], R0 ;  /* 0x00014000360095a7 */ /* 0x000ee400080210ff */
[----:B---3--:R-:W-:Y:S05]  /*a500*/  @!P1 BRA `(.L_x_124) ;  /* 0xfffffffc00f09947 */ /* 0x008fea000383ffff */
[----:B------:R-:W-:Y:S05]  /*a510*/  BRA `(.L_x_123) ;  /* 0xffffffc800e07947 */ /* 0x000fea000383ffff */
.L_x_133:
[----:B--2---:R2:W3:Y:S02]  /*a520*/  SYNCS.PHASECHK.TRANS64.TRYWAIT P0, [R2+URZ+0xd0], R0 ;  /* 0x0000d000020075a7 */ /* 0x0044e400080011ff */
[----:B---3--:R-:W-:Y:S05]  /*a530*/  @!P0 NANOSLEEP.SYNCS 0x989680 ;  /* 0x009896800000895d */ /* 0x008fea0003900000 */
[----:B------:R-:W3:Y:S02]  /*a540*/  @!P0 SYNCS.PHASECHK.TRANS64 P0, [R2+URZ+0xd0], R0 ;  /* 0x0000d000020085a7 */ /* 0x000ee400080010ff */
[----:B---3--:R-:W-:Y:S05]  /*a550*/  @!P0 BRA `(.L_x_133) ;  /* 0xfffffffc00f08947 */ /* 0x008fea000383ffff */
[----:B------:R-:W-:Y:S05]  /*a560*/  BRA `(.L_x_132) ;  /* 0xffffffd000f07947 */ /* 0x000fea000383ffff */
.L_x_141:
[----:B--2---:R2:W3:Y:S02]  /*a570*/  SYNCS.PHASECHK.TRANS64.TRYWAIT P0, [R2+URZ+0xd0], R4 ;  /* 0x0000d004020075a7 */ /* 0x0044e400080011ff */
[----:B---3--:R-:W-:Y:S05]  /*a580*/  @!P0 NANOSLEEP.SYNCS 0x989680 ;  /* 0x009896800000895d */ /* 0x008fea0003900000 */
[----:B------:R-:W3:Y:S02]  /*a590*/  @!P0 SYNCS.PHASECHK.TRANS64 P0, [R2+URZ+0xd0], R4 ;  /* 0x0000d004020085a7 */ /* 0x000ee400080010ff */
[----:B---3--:R-:W-:Y:S05]  /*a5a0*/  @!P0 BRA `(.L_x_141) ;  /* 0xfffffffc00f08947 */ /* 0x008fea000383ffff */
[----:B------:R-:W-:Y:S05]  /*a5b0*/  BRA `(.L_x_140) ;  /* 0xffffffdc00107947 */ /* 0x000fea000383ffff */
.L_x_149:
[----:B--2---:R2:W3:Y:S02]  /*a5c0*/  SYNCS.PHASECHK.TRANS64.TRYWAIT P0, [R3+URZ+0xd0], R0 ;  /* 0x0000d000030075a7 */ /* 0x0044e400080011ff */
[----:B---3--:R-:W-:Y:S05]  /*a5d0*/  @!P0 NANOSLEEP.SYNCS 0x989680 ;  /* 0x009896800000895d */ /* 0x008fea0003900000 */
[----:B------:R-:W3:Y:S02]  /*a5e0*/  @!P0 SYNCS.PHASECHK.TRANS64 P0, [R3+URZ+0xd0], R0 ;  /* 0x0000d000030085a7 */ /* 0x000ee400080010ff */
[----:B---3--:R-:W-:Y:S05]  /*a5f0*/  @!P0 BRA `(.L_x_149) ;  /* 0xfffffffc00f08947 */ /* 0x008fea000383ffff */
[----:B------:R-:W-:Y:S05]  /*a600*/  BRA `(.L_x_148) ;  /* 0xffffffe400307947 */ /* 0x000fea000383ffff */
        .weak           $__internal_0_$__cuda_sm10x_tcgen05_guardrail_trap_col_being_dealloced_not_returned_by_alloc
        .type           $__internal_0_$__cuda_sm10x_tcgen05_guardrail_trap_col_being_dealloced_not_returned_by_alloc,@function
        .size           $__internal_0_$__cuda_sm10x_tcgen05_guardrail_trap_col_being_dealloced_not_returned_by_alloc,($__internal_1_$__cuda_sm10x_tcgen05_guardrail_trap_phase_invalid_during_alloc - $__internal_0_$__cuda_sm10x_tcgen05_guardrail_trap_col_being_dealloced_not_returned_by_alloc)
$__internal_0_$__cuda_sm10x_tcgen05_guardrail_trap_col_being_dealloced_not_returned_by_alloc:
[----:B------:R-:W-:Y:S05]  /*a610*/  BPT.TRAP 0x1 ;  /* 0x000000040000795c */ /* 0x000fea0000300000 */
[----:B------:R-:W-:-:S04]  /*a620*/  HFMA2 R3, -RZ, RZ, 0, 0 ;  /* 0x00000000ff037431 */ /* 0x000fc800000001ff */
[----:B------:R-:W-:Y:S05]  /*a630*/  RET.REL.NODEC R2 `(_ZN7cutlass13device_kernelINS_4gemm6kernel13GemmUniversalIN4cute5tupleIJiiiiEEENS1_10collective13CollectiveMmaINS1_35MainloopSm100TmaUmmaWarpSpecializedILi13ELi2ELi4ENS5_IJNS4_1CILi4EEENSA_ILi2EEENSA_ILi1EEEEEEEENS5_IJNSA_ILi128EEESG_NSA_ILi64EEEEEENS_10bfloat16_tENS5_IJlSD_lEEESJ_SK_NS4_8TiledMMAINS4_8MMA_AtomIJNS4_26SM100_MMA_F16BF16_2x1SM_SSISJ_SJ_fLi128ELi128ELNS4_4UMMA5MajorE0ELSP_0ELNSO_7ScaleInE0ELSQ_0EEEEEENS4_6LayoutINS5_IJSD_SD_SD_EEENS5_IJNSA_ILi0EEESV_SV_EEEEENS5_IJNS4_10UnderscoreESY_SY_EEEEENS4_28SM100_TMA_2SM_LOAD_MULTICASTENS4_14ComposedLayoutINS4_7SwizzleILi3ELi4ELi3EEENS4_18smem_ptr_flag_bitsILi16EEENST_INS5_IJNSA_ILi8EEESH_EEENS5_IJSH_SD_EEEEEEEvNS4_8identityES11_S1B_vS1C_EENS_8epilogue10collective18CollectiveEpilogueINS1E_23Sm100TmaWarpSpecializedILi4ELi2ELi16ELb1ELb0EEEJNS5_IJSH_SG_SH_EEENS5_IJNST_ISH_SD_EENST_INS5_IJNSA_ILi16EEESC_EEENS5_IJSD_SH_EEEEEEEESJ_SK_SJ_SK_NS1E_6fusion15FusionCallbacksIS1I_NS1Q_17LinearCombinationISJ_fSJ_fLNS_15FloatRoundStyleE2EEES1J_S1P_JEEENS4_5SM1004TMEM4LOAD26SM100_TMEM_LOAD_32dp32b16xENS4_13SM90_TMA_LOADENS12_INS13_ILi1ELi4ELi3EEES16_NST_INS5_IJS17_S1L_EEENS5_IJS1L_SD_EEEEEEENS4_39AutoVectorizingCopyWithAssumedAlignmentILi128EEENS4_14SM90_TMA_STOREES25_S27_S27_EEEvvEEEEvNT_6ParamsE) ;  /* 0xffffff5802707950 */ /* 0x000fea0003c3ffff */
        .weak           $__internal_1_$__cuda_sm10x_tcgen05_guardrail_trap_phase_invalid_during_alloc
        .type           $__internal_1_$__cuda_sm10x_tcgen05_guardrail_trap_phase_invalid_during_alloc,@function
        .size           $__internal_1_$__cuda_sm10x_tcgen05_guardrail_trap_phase_invalid_during_alloc,($__internal_2_$__cuda_sm10x_tcgen05_guardrail_trap_unallocated_columns_being_dealloced - $__internal_1_$__cuda_sm10x_tcgen05_guardrail_trap_phase_invalid_during_alloc)
$__internal_1_$__cuda_sm10x_tcgen05_guardrail_trap_phase_invalid_during_alloc:
[----:B------:R-:W-:Y:S05]  /*a640*/  BPT.TRAP 0x1 ;  /* 0x000000040000795c */ /* 0x000fea0000300000 */
[----:B------:R-:W-:-:S04]  /*a650*/  MOV R5, 0x0 ;  /* 0x0000000000057802 */ /* 0x000fc80000000f00 */
[----:B------:R-:W-:Y:S05]  /*a660*/  RET.REL.NODEC R4 `(_ZN7cutlass13device_kernelINS_4gemm6kernel13GemmUniversalIN4cute5tupleIJiiiiEEENS1_10collective13CollectiveMmaINS1_35MainloopSm100TmaUmmaWarpSpecializedILi13ELi2ELi4ENS5_IJNS4_1CILi4EEENSA_ILi2EEENSA_ILi1EEEEEEEENS5_IJNSA_ILi128EEESG_NSA_ILi64EEEEEENS_10bfloat16_tENS5_IJlSD_lEEESJ_SK_NS4_8TiledMMAINS4_8MMA_AtomIJNS4_26SM100_MMA_F16BF16_2x1SM_SSISJ_SJ_fLi128ELi128ELNS4_4UMMA5MajorE0ELSP_0ELNSO_7ScaleInE0ELSQ_0EEEEEENS4_6LayoutINS5_IJSD_SD_SD_EEENS5_IJNSA_ILi0EEESV_SV_EEEEENS5_IJNS4_10UnderscoreESY_SY_EEEEENS4_28SM100_TMA_2SM_LOAD_MULTICASTENS4_14ComposedLayoutINS4_7SwizzleILi3ELi4ELi3EEENS4_18smem_ptr_flag_bitsILi16EEENST_INS5_IJNSA_ILi8EEESH_EEENS5_IJSH_SD_EEEEEEEvNS4_8identityES11_S1B_vS1C_EENS_8epilogue10collective18CollectiveEpilogueINS1E_23Sm100TmaWarpSpecializedILi4ELi2ELi16ELb1ELb0EEEJNS5_IJSH_SG_SH_EEENS5_IJNST_ISH_SD_EENST_INS5_IJNSA_ILi16EEESC_EEENS5_IJSD_SH_EEEEEEEESJ_SK_SJ_SK_NS1E_6fusion15FusionCallbacksIS1I_NS1Q_17LinearCombinationISJ_fSJ_fLNS_15FloatRoundStyleE2EEES1J_S1P_JEEENS4_5SM1004TMEM4LOAD26SM100_TMEM_LOAD_32dp32b16xENS4_13SM90_TMA_LOADENS12_INS13_ILi1ELi4ELi3EEES16_NST_INS5_IJS17_S1L_EEENS5_IJS1L_SD_EEEEEEENS4_39AutoVectorizingCopyWithAssumedAlignmentILi128EEENS4_14SM90_TMA_STOREES25_S27_S27_EEEvvEEEEvNT_6ParamsE) ;  /* 0xffffff5804647950 */ /* 0x000fea0003c3ffff */
        .weak           $__internal_2_$__cuda_sm10x_tcgen05_guardrail_trap_unallocated_columns_being_dealloced
        .type           $__internal_2_$__cuda_sm10x_tcgen05_guardrail_trap_unallocated_columns_being_dealloced,@function
        .size           $__internal_2_$__cuda_sm10x_tcgen05_guardrail_trap_unallocated_columns_being_dealloced,(.L_x_225 - $__internal_2_$__cuda_sm10x_tcgen05_guardrail_trap_unallocated_columns_being_dealloced)
$__internal_2_$__cuda_sm10x_tcgen05_guardrail_trap_unallocated_columns_being_dealloced:
[----:B------:R-:W-:Y:S05]  /*a670*/  BPT.TRAP 0x1 ;  /* 0x000000040000795c */ /* 0x000fea0000300000 */
[----:B------:R-:W-:-:S04]  /*a680*/  HFMA2 R3, -RZ, RZ, 0, 0 ;  /* 0x00000000ff037431 */ /* 0x000fc800000001ff */
[----:B------:R-:W-:Y:S05]  /*a690*/  RET.REL.NODEC R2 `(_ZN7cutlass13device_kernelINS_4gemm6kernel13GemmUniversalIN4cute5tupleIJiiiiEEENS1_10collective13CollectiveMmaINS1_35MainloopSm100TmaUmmaWarpSpecializedILi13ELi2ELi4ENS5_IJNS4_1CILi4EEENSA_ILi2EEENSA_ILi1EEEEEEEENS5_IJNSA_ILi128EEESG_NSA_ILi64EEEEEENS_10bfloat16_tENS5_IJlSD_lEEESJ_SK_NS4_8TiledMMAINS4_8MMA_AtomIJNS4_26SM100_MMA_F16BF16_2x1SM_SSISJ_SJ_fLi128ELi128ELNS4_4UMMA5MajorE0ELSP_0ELNSO_7ScaleInE0ELSQ_0EEEEEENS4_6LayoutINS5_IJSD_SD_SD_EEENS5_IJNSA_ILi0EEESV_SV_EEEEENS5_IJNS4_10UnderscoreESY_SY_EEEEENS4_28SM100_TMA_2SM_LOAD_MULTICASTENS4_14ComposedLayoutINS4_7SwizzleILi3ELi4ELi3EEENS4_18smem_ptr_flag_bitsILi16EEENST_INS5_IJNSA_ILi8EEESH_EEENS5_IJSH_SD_EEEEEEEvNS4_8identityES11_S1B_vS1C_EENS_8epilogue10collective18CollectiveEpilogueINS1E_23Sm100TmaWarpSpecializedILi4ELi2ELi16ELb1ELb0EEEJNS5_IJSH_SG_SH_EEENS5_IJNST_ISH_SD_EENST_INS5_IJNSA_ILi16EEESC_EEENS5_IJSD_SH_EEEEEEEESJ_SK_SJ_SK_NS1E_6fusion15FusionCallbacksIS1I_NS1Q_17LinearCombinationISJ_fSJ_fLNS_15FloatRoundStyleE2EEES1J_S1P_JEEENS4_5SM1004TMEM4LOAD26SM100_TMEM_LOAD_32dp32b16xENS4_13SM90_TMA_LOADENS12_INS13_ILi1ELi4ELi3EEES16_NST_INS5_IJS17_S1L_EEENS5_IJS1L_SD_EEEEEEENS4_39AutoVectorizingCopyWithAssumedAlignmentILi128EEENS4_14SM90_TMA_STOREES25_S27_S27_EEEvvEEEEvNT_6ParamsE) ;  /* 0xffffff5802587950 */ /* 0x000fea0003c3ffff */
.L_x_224:
[----:B------:R-:W-:-:S00]  /*a6a0*/  BRA `(.L_x_224) ;  /* 0xfffffffc00fc7947 */ /* 0x000fc0000383ffff */
[----:B------:R-:W-:-:S00]  /*a6b0*/  NOP ;  /* 0x0000000000007918 */ /* 0x000fc00000000000 */
        /* <DEDUP_REMOVED lines=12> */
.L_x_225:


//--------------------- .nv.global.init           --------------------------
	.section	.nv.global.init,"aw",@progbits
.nv.global.init:
	.type		$str$27,@object
	.size		$str$27,($str$28 - $str$27)
$str$27:
        /*0000*/ 	.byte	0x28, 0x61, 0x64, 0x64, 0x72, 0x65, 0x73, 0x73, 0x20, 0x26, 0x20, 0x6d, 0x61, 0x73, 0x6b, 0x29
        /*0010*/ 	.byte	0x20, 0x3d, 0x3d, 0x20, 0x30, 0x00
	.type		$str$28,@object
	.size		$str$28,($str$26 - $str$28)
$str$28:
        /*0016*/ 	.byte	0x2f, 0x74, 0x6d, 0x70, 0x2f, 0x63, 0x75, 0x74, 0x6c, 0x61, 0x73, 0x73, 0x5f, 0x73, 0x77, 0x65
        /*0026*/ 	.byte	0x65, 0x70, 0x5f, 0x73, 0x72, 0x63, 0x2f, 0x69, 0x6e, 0x63, 0x6c, 0x75, 0x64, 0x65, 0x2f, 0x63
        /*0036*/ 	.byte	0x75, 0x74, 0x65, 0x2f, 0x70, 0x6f, 0x69, 0x6e, 0x74, 0x65, 0x72, 0x5f, 0x66, 0x6c, 0x61, 0x67
        /*0046*/ 	.byte	0x67, 0x65, 0x64, 0x2e, 0x68, 0x70, 0x70, 0x00
	.type		$str$26,@object
	.size		$str$26,($str$25 - $str$26)
$str$26:
        /*004e*/ 	.byte	0x2f, 0x74, 0x6d, 0x70, 0x2f, 0x63, 0x75, 0x74, 0x6c, 0x61, 0x73, 0x73, 0x5f, 0x73, 0x77, 0x65
        /*005e*/ 	.byte	0x65, 0x70, 0x5f, 0x73, 0x72, 0x63, 0x2f, 0x69, 0x6e, 0x63, 0x6c, 0x75, 0x64, 0x65, 0x2f, 0x63
        /*006e*/ 	.byte	0x75, 0x74, 0x65, 0x2f, 0x61, 0x74, 0x6f, 0x6d, 0x2f, 0x63, 0x6f, 0x70, 0x79, 0x5f, 0x74, 0x72
        /*007e*/ 	.byte	0x61, 0x69, 0x74, 0x73, 0x5f, 0x73, 0x6d, 0x31, 0x30, 0x30, 0x2e, 0x68, 0x70, 0x70, 0x00
	.type		$str$25,@object
	.size		$str$25,(__unnamed_1 - $str$25)
$str$25:
        /*008d*/ 	.byte	0x28, 0x28, 0x75, 0x69, 0x6e, 0x74, 0x33, 0x32, 0x5f, 0x74, 0x28, 0x74, 0x68, 0x72, 0x65, 0x61
        /*009d*/ 	.byte	0x64, 0x49, 0x64, 0x78, 0x2e, 0x78, 0x29, 0x20, 0x2f, 0x20, 0x33, 0x32, 0x29, 0x20, 0x25, 0x20
        /*00ad*/ 	.byte	0x34, 0x29, 0x20, 0x3d, 0x3d, 0x20, 0x28, 0x28, 0x28, 0x74, 0x6d, 0x65, 0x6d, 0x5f, 0x61, 0x64
        /*00bd*/ 	.byte	0x64, 0x72, 0x20, 0x3e, 0x3e, 0x20, 0x31, 0x36, 0x29, 0x20, 0x2f, 0x20, 0x33, 0x32, 0x29, 0x20
        /*00cd*/ 	.byte	0x25, 0x20, 0x34, 0x29, 0x00
	.type		__unnamed_1,@object
	.size		__unnamed_1,(__unnamed_2 - __unnamed_1)
__unnamed_1:
        /*00d2*/ 	.byte	0x61, 0x75, 0x74, 0x6f, 0x20, 0x63, 0x75, 0x74, 0x65, 0x3a, 0x3a, 0x61, 0x73, 0x5f, 0x70, 0x6f
        /* <DEDUP_REMOVED lines=24> */
        /*0262*/ 	.byte	0x43, 0x3c, 0x32, 0x30, 0x34, 0x38, 0x3e, 0x3e, 0x3e, 0x3e, 0x5d, 0x00
	.type		__unnamed_2,@object
	.size		__unnamed_2,(.L_2 - __unnamed_2)
__unnamed_2:
        /* <DEDUP_REMOVED lines=40> */
        /*04ee*/ 	.byte	0x3a, 0x3a, 0x43, 0x3c, 0x30, 0x3e, 0x3e, 0x3e, 0x3e, 0x5d, 0x00
.L_2:


//--------------------- .nv.shared._ZN7cutlass13device_kernelINS_4gemm6kernel13GemmUniversalIN4cute5tupleIJiiiiEEENS1_10collective13CollectiveMmaINS1_35MainloopSm100TmaUmmaWarpSpecializedILi13ELi2ELi4ENS5_IJNS4_1CILi4EEENSA_ILi2EEENSA_ILi1EEEEEEEENS5_IJNSA_ILi128EEESG_NSA_ILi64EEEEEENS_10bfloat16_tENS5_IJlSD_lEEESJ_SK_NS4_8TiledMMAINS4_8MMA_AtomIJNS4_26SM100_MMA_F16BF16_2x1SM_SSISJ_SJ_fLi128ELi128ELNS4_4UMMA5MajorE0ELSP_0ELNSO_7ScaleInE0ELSQ_0EEEEEENS4_6LayoutINS5_IJSD_SD_SD_EEENS5_IJNSA_ILi0EEESV_SV_EEEEENS5_IJNS4_10UnderscoreESY_SY_EEEEENS4_28SM100_TMA_2SM_LOAD_MULTICASTENS4_14ComposedLayoutINS4_7SwizzleILi3ELi4ELi3EEENS4_18smem_ptr_flag_bitsILi16EEENST_INS5_IJNSA_ILi8EEESH_EEENS5_IJSH_SD_EEEEEEEvNS4_8identityES11_S1B_vS1C_EENS_8epilogue10collective18CollectiveEpilogueINS1E_23Sm100TmaWarpSpecializedILi4ELi2ELi16ELb1ELb0EEEJNS5_IJSH_SG_SH_EEENS5_IJNST_ISH_SD_EENST_INS5_IJNSA_ILi16EEESC_EEENS5_IJSD_SH_EEEEEEEESJ_SK_SJ_SK_NS1E_6fusion15FusionCallbacksIS1I_NS1Q_17LinearCombinationISJ_fSJ_fLNS_15FloatRoundStyleE2EEES1J_S1P_JEEENS4_5SM1004TMEM4LOAD26SM100_TMEM_LOAD_32dp32b16xENS4_13SM90_TMA_LOADENS12_INS13_ILi1ELi4ELi3EEES16_NST_INS5_IJS17_S1L_EEENS5_IJS1L_SD_EEEEEEENS4_39AutoVectorizingCopyWithAssumedAlignmentILi128EEENS4_14SM90_TMA_STOREES25_S27_S27_EEEvvEEEEvNT_6ParamsE --------------------------
	.section	.nv.shared._ZN7cutlass13device_kernelINS_4gemm6kernel13GemmUniversalIN4cute5tupleIJiiiiEEENS1_10collective13CollectiveMmaINS1_35MainloopSm100TmaUmmaWarpSpecializedILi13ELi2ELi4ENS5_IJNS4_1CILi4EEENSA_ILi2EEENSA_ILi1EEEEEEEENS5_IJNSA_ILi128EEESG_NSA_ILi64EEEEEENS_10bfloat16_tENS5_IJlSD_lEEESJ_SK_NS4_8TiledMMAINS4_8MMA_AtomIJNS4_26SM100_MMA_F16BF16_2x1SM_SSISJ_SJ_fLi128ELi128ELNS4_4UMMA5MajorE0ELSP_0ELNSO_7ScaleInE0ELSQ_0EEEEEENS4_6LayoutINS5_IJSD_SD_SD_EEENS5_IJNSA_ILi0EEESV_SV_EEEEENS5_IJNS4_10UnderscoreESY_SY_EEEEENS4_28SM100_TMA_2SM_LOAD_MULTICASTENS4_14ComposedLayoutINS4_7SwizzleILi3ELi4ELi3EEENS4_18smem_ptr_flag_bitsILi16EEENST_INS5_IJNSA_ILi8EEESH_EEENS5_IJSH_SD_EEEEEEEvNS4_8identityES11_S1B_vS1C_EENS_8epilogue10collective18CollectiveEpilogueINS1E_23Sm100TmaWarpSpecializedILi4ELi2ELi16ELb1ELb0EEEJNS5_IJSH_SG_SH_EEENS5_IJNST_ISH_SD_EENST_INS5_IJNSA_ILi16EEESC_EEENS5_IJSD_SH_EEEEEEEESJ_SK_SJ_SK_NS1E_6fusion15FusionCallbacksIS1I_NS1Q_17LinearCombinationISJ_fSJ_fLNS_15FloatRoundStyleE2EEES1J_S1P_JEEENS4_5SM1004TMEM4LOAD26SM100_TMEM_LOAD_32dp32b16xENS4_13SM90_TMA_LOADENS12_INS13_ILi1ELi4ELi3EEES16_NST_INS5_IJS17_S1L_EEENS5_IJS1L_SD_EEEEEEENS4_39AutoVectorizingCopyWithAssumedAlignmentILi128EEENS4_14SM90_TMA_STOREES25_S27_S27_EEEvvEEEEvNT_6ParamsE,"aw",@nobits
	.sectionflags	@""
	.align	16
	.zero		1024


//--------------------- .nv.shared.reserved.0     --------------------------
	.section	.nv.shared.reserved.0,"aw",@nobits
	.weak		__nv_reservedSMEM_offset_0_alias
	.size		__nv_reservedSMEM_offset_0_alias, 0, 64
	.other		__nv_reservedSMEM_offset_0_alias,@"STO_CUDA_RESERVED_SHARED STV_DEFAULT"
__nv_reservedSMEM_offset_0_alias:
	.zero		0
.nv.shared.reserved.0:
	.zero		64
	.weak		__nv_reservedSMEM_tcgen05_partition
	.type		__nv_reservedSMEM_tcgen05_partition,@object
	.size		__nv_reservedSMEM_tcgen05_partition,(.L_0 - __nv_reservedSMEM_tcgen05_partition)
__nv_reservedSMEM_tcgen05_partition:
	.zero		32
.L_0:


//--------------------- .nv.global                --------------------------
	.section	.nv.global,"aw",@nobits
.nv.global:
	.type		_ZN40_INTERNAL_239526a2_4_k_cu_9800ed5b_355284cute1_E,@object
	.size		_ZN40_INTERNAL_239526a2_4_k_cu_9800ed5b_355284cute1_E,(_ZN40_INTERNAL_239526a2_4_k_cu_9800ed5b_355284cuda3std3__45__cpo6cbeginE - _ZN40_INTERNAL_239526a2_4_k_cu_9800ed5b_355284cute1_E)
_ZN40_INTERNAL_239526a2_4_k_cu_9800ed5b_355284cute1_E:
	.zero		1
	.type		_ZN40_INTERNAL_239526a2_4_k_cu_9800ed5b_355284cuda3std3__45__cpo6cbeginE,@object
	.size		_ZN40_INTERNAL_239526a2_4_k_cu_9800ed5b_355284cuda3std3__45__cpo6cbeginE,(_ZN40_INTERNAL_239526a2_4_k_cu_9800ed5b_355284cuda3std3__48in_placeE - _ZN40_INTERNAL_239526a2_4_k_cu_9800ed5b_355284cuda3std3__45__cpo6cbeginE)
_ZN40_INTERNAL_239526a2_4_k_cu_9800ed5b_355284cuda3std3__45__cpo6cbeginE:
	.zero		1
	.type		_ZN40_INTERNAL_239526a2_4_k_cu_9800ed5b_355284cuda3std3__48in_placeE,@object
	.size		_ZN40_INTERNAL_239526a2_4_k_cu_9800ed5b_355284cuda3std3__48in_placeE,(_ZN40_INTERNAL_239526a2_4_k_cu_9800ed5b_355284cuda3std6ranges3__45__cpo9iter_moveE - _ZN40_INTERNAL_239526a2_4_k_cu_9800ed5b_355284cuda3std3__48in_placeE)
_ZN40_INTERNAL_239526a2_4_k_cu_9800ed5b_355284cuda3std3__48in_placeE:
	.zero		1
	.type		_ZN40_INTERNAL_239526a2_4_k_cu_9800ed5b_355284cuda3std6ranges3__45__cpo9iter_moveE,@object
	.size		_ZN40_INTERNAL_239526a2_4_k_cu_9800ed5b_355284cuda3std6ranges3__45__cpo9iter_moveE,(_ZN40_INTERNAL_239526a2_4_k_cu_9800ed5b_355284cuda3std3__45__cpo5beginE - _ZN40_INTERNAL_239526a2_4_k_cu_9800ed5b_355284cuda3std6ranges3__45__cpo9iter_moveE)
_ZN40_INTERNAL_239526a2_4_k_cu_9800ed5b_355284cuda3std6ranges3__45__cpo9iter_moveE:
	.zero		1
	.type		_ZN40_INTERNAL_239526a2_4_k_cu_9800ed5b_355284cuda3std3__45__cpo5beginE,@object
	.size		_ZN40_INTERNAL_239526a2_4_k_cu_9800ed5b_355284cuda3std3__45__cpo5beginE,(_ZN40_INTERNAL_239526a2_4_k_cu_9800ed5b_355284cuda3std3__442_GLOBAL__N__239526a2_4_k_cu_9800ed5b_355286ignoreE - _ZN40_INTERNAL_239526a2_4_k_cu_9800ed5b_355284cuda3std3__45__cpo5beginE)
_ZN40_INTERNAL_239526a2_4_k_cu_9800ed5b_355284cuda3std3__45__cpo5beginE:
	.zero		1
	.type		_ZN40_INTERNAL_239526a2_4_k_cu_9800ed5b_355284cuda3std3__442_GLOBAL__N__239526a2_4_k_cu_9800ed5b_355286ignoreE,@object
	.size		_ZN40_INTERNAL_239526a2_4_k_cu_9800ed5b_355284cuda3std3__442_GLOBAL__N__239526a2_4_k_cu_9800ed5b_355286ignoreE,(_ZN40_INTERNAL_239526a2_4_k_cu_9800ed5b_355284cute7productE - _ZN40_INTERNAL_239526a2_4_k_cu_9800ed5b_355284cuda3std3__442_GLOBAL__N__239526a2_4_k_cu_9800ed5b_355286ignoreE)
_ZN40_INTERNAL_239526a2_4_k_cu_9800ed5b_355284cuda3std3__442_GLOBAL__N__239526a2_4_k_cu_9800ed5b_355286ignoreE:
	.zero		1
	.type		_ZN40_INTERNAL_239526a2_4_k_cu_9800ed5b_355284cute7productE,@object
	.size		_ZN40_INTERNAL_239526a2_4_k_cu_9800ed5b_355284cute7productE,(_ZN40_INTERNAL_239526a2_4_k_cu_9800ed5b_355284cuda3std3__45__cpo3endE - _ZN40_INTERNAL_239526a2_4_k_cu_9800ed5b_355284cute7productE)
_ZN40_INTERNAL_239526a2_4_k_cu_9800ed5b_355284cute7productE:
	.zero		1
	.type		_ZN40_INTERNAL_239526a2_4_k_cu_9800ed5b_355284cuda3std3__45__cpo3endE,@object
	.size		_ZN40_INTERNAL_239526a2_4_k_cu_9800ed5b_355284cuda3std3__45__cpo3endE,(_ZN40_INTERNAL_239526a2_4_k_cu_9800ed5b_355284cuda3std3__419piecewise_constructE - _ZN40_INTERNAL_239526a2_4_k_cu_9800ed5b_355284cuda3std3__45__cpo3endE)
_ZN40_INTERNAL_239526a2_4_k_cu_9800ed5b_355284cuda3std3__45__cpo3endE:
	.zero		1
	.type		_ZN40_INTERNAL_239526a2_4_k_cu_9800ed5b_355284cuda3std3__419piecewise_constructE,@object
	.size		_ZN40_INTERNAL_239526a2_4_k_cu_9800ed5b_355284cuda3std3__419piecewise_constructE,(_ZN40_INTERNAL_239526a2_4_k_cu_9800ed5b_355284cuda3std3__45__cpo4cendE - _ZN40_INTERNAL_239526a2_4_k_cu_9800ed5b_355284cuda3std3__419piecewise_constructE)
_ZN40_INTERNAL_239526a2_4_k_cu_9800ed5b_355284cuda3std3__419piecewise_constructE:
	.zero		1
	.type		_ZN40_INTERNAL_239526a2_4_k_cu_9800ed5b_355284cuda3std3__45__cpo4cendE,@object
	.size		_ZN40_INTERNAL_239526a2_4_k_cu_9800ed5b_355284cuda3std3__45__cpo4cendE,(_ZN40_INTERNAL_239526a2_4_k_cu_9800ed5b_355284cuda3std6ranges3__45__cpo4swapE - _ZN40_INTERNAL_239526a2_4_k_cu_9800ed5b_355284cuda3std3__45__cpo4cendE)
_ZN40_INTERNAL_239526a2_4_k_cu_9800ed5b_355284cuda3std3__45__cpo4cendE:
	.zero		1
	.type		_ZN40_INTERNAL_239526a2_4_k_cu_9800ed5b_355284cuda3std6ranges3__45__cpo4swapE,@object
	.size		_ZN40_INTERNAL_239526a2_4_k_cu_9800ed5b_355284cuda3std6ranges3__45__cpo4swapE,(.L_10 - _ZN40_INTERNAL_239526a2_4_k_cu_9800ed5b_355284cuda3std6ranges3__45__cpo4swapE)
_ZN40_INTERNAL_239526a2_4_k_cu_9800ed5b_355284cuda3std6ranges3__45__cpo4swapE:
	.zero		1
.L_10:


//--------------------- .nv.constant0._ZN7cutlass13device_kernelINS_4gemm6kernel13GemmUniversalIN4cute5tupleIJiiiiEEENS1_10collective13CollectiveMmaINS1_35MainloopSm100TmaUmmaWarpSpecializedILi13ELi2ELi4ENS5_IJNS4_1CILi4EEENSA_ILi2EEENSA_ILi1EEEEEEEENS5_IJNSA_ILi128EEESG_NSA_ILi64EEEEEENS_10bfloat16_tENS5_IJlSD_lEEESJ_SK_NS4_8TiledMMAINS4_8MMA_AtomIJNS4_26SM100_MMA_F16BF16_2x1SM_SSISJ_SJ_fLi128ELi128ELNS4_4UMMA5MajorE0ELSP_0ELNSO_7ScaleInE0ELSQ_0EEEEEENS4_6LayoutINS5_IJSD_SD_SD_EEENS5_IJNSA_ILi0EEESV_SV_EEEEENS5_IJNS4_10UnderscoreESY_SY_EEEEENS4_28SM100_TMA_2SM_LOAD_MULTICASTENS4_14ComposedLayoutINS4_7SwizzleILi3ELi4ELi3EEENS4_18smem_ptr_flag_bitsILi16EEENST_INS5_IJNSA_ILi8EEESH_EEENS5_IJSH_SD_EEEEEEEvNS4_8identityES11_S1B_vS1C_EENS_8epilogue10collective18CollectiveEpilogueINS1E_23Sm100TmaWarpSpecializedILi4ELi2ELi16ELb1ELb0EEEJNS5_IJSH_SG_SH_EEENS5_IJNST_ISH_SD_EENST_INS5_IJNSA_ILi16EEESC_EEENS5_IJSD_SH_EEEEEEEESJ_SK_SJ_SK_NS1E_6fusion15FusionCallbacksIS1I_NS1Q_17LinearCombinationISJ_fSJ_fLNS_15FloatRoundStyleE2EEES1J_S1P_JEEENS4_5SM1004TMEM4LOAD26SM100_TMEM_LOAD_32dp32b16xENS4_13SM90_TMA_LOADENS12_INS13_ILi1ELi4ELi3EEES16_NST_INS5_IJS17_S1L_EEENS5_IJS1L_SD_EEEEEEENS4_39AutoVectorizingCopyWithAssumedAlignmentILi128EEENS4_14SM90_TMA_STOREES25_S27_S27_EEEvvEEEEvNT_6ParamsE --------------------------
	.section	.nv.constant0._ZN7cutlass13device_kernelINS_4gemm6kernel13GemmUniversalIN4cute5tupleIJiiiiEEENS1_10collective13CollectiveMmaINS1_35MainloopSm100TmaUmmaWarpSpecializedILi13ELi2ELi4ENS5_IJNS4_1CILi4EEENSA_ILi2EEENSA_ILi1EEEEEEEENS5_IJNSA_ILi128EEESG_NSA_ILi64EEEEEENS_10bfloat16_tENS5_IJlSD_lEEESJ_SK_NS4_8TiledMMAINS4_8MMA_AtomIJNS4_26SM100_MMA_F16BF16_2x1SM_SSISJ_SJ_fLi128ELi128ELNS4_4UMMA5MajorE0ELSP_0ELNSO_7ScaleInE0ELSQ_0EEEEEENS4_6LayoutINS5_IJSD_SD_SD_EEENS5_IJNSA_ILi0EEESV_SV_EEEEENS5_IJNS4_10UnderscoreESY_SY_EEEEENS4_28SM100_TMA_2SM_LOAD_MULTICASTENS4_14ComposedLayoutINS4_7SwizzleILi3ELi4ELi3EEENS4_18smem_ptr_flag_bitsILi16EEENST_INS5_IJNSA_ILi8EEESH_EEENS5_IJSH_SD_EEEEEEEvNS4_8identityES11_S1B_vS1C_EENS_8epilogue10collective18CollectiveEpilogueINS1E_23Sm100TmaWarpSpecializedILi4ELi2ELi16ELb1ELb0EEEJNS5_IJSH_SG_SH_EEENS5_IJNST_ISH_SD_EENST_INS5_IJNSA_ILi16EEESC_EEENS5_IJSD_SH_EEEEEEEESJ_SK_SJ_SK_NS1E_6fusion15FusionCallbacksIS1I_NS1Q_17LinearCombinationISJ_fSJ_fLNS_15FloatRoundStyleE2EEES1J_S1P_JEEENS4_5SM1004TMEM4LOAD26SM100_TMEM_LOAD_32dp32b16xENS4_13SM90_TMA_LOADENS12_INS13_ILi1ELi4ELi3EEES16_NST_INS5_IJS17_S1L_EEENS5_IJS1L_SD_EEEEEEENS4_39AutoVectorizingCopyWithAssumedAlignmentILi128EEENS4_14SM90_TMA_STOREES25_S27_S27_EEEvvEEEEvNT_6ParamsE,"a",@progbits
	.sectionflags	@""
	.align	4
.nv.constant0._ZN7cutlass13device_kernelINS_4gemm6kernel13GemmUniversalIN4cute5tupleIJiiiiEEENS1_10collective13CollectiveMmaINS1_35MainloopSm100TmaUmmaWarpSpecializedILi13ELi2ELi4ENS5_IJNS4_1CILi4EEENSA_ILi2EEENSA_ILi1EEEEEEEENS5_IJNSA_ILi128EEESG_NSA_ILi64EEEEEENS_10bfloat16_tENS5_IJlSD_lEEESJ_SK_NS4_8TiledMMAINS4_8MMA_AtomIJNS4_26SM100_MMA_F16BF16_2x1SM_SSISJ_SJ_fLi128ELi128ELNS4_4UMMA5MajorE0ELSP_0ELNSO_7ScaleInE0ELSQ_0EEEEEENS4_6LayoutINS5_IJSD_SD_SD_EEENS5_IJNSA_ILi0EEESV_SV_EEEEENS5_IJNS4_10UnderscoreESY_SY_EEEEENS4_28SM100_TMA_2SM_LOAD_MULTICASTENS4_14ComposedLayoutINS4_7SwizzleILi3ELi4ELi3EEENS4_18smem_ptr_flag_bitsILi16EEENST_INS5_IJNSA_ILi8EEESH_EEENS5_IJSH_SD_EEEEEEEvNS4_8identityES11_S1B_vS1C_EENS_8epilogue10collective18CollectiveEpilogueINS1E_23Sm100TmaWarpSpecializedILi4ELi2ELi16ELb1ELb0EEEJNS5_IJSH_SG_SH_EEENS5_IJNST_ISH_SD_EENST_INS5_IJNSA_ILi16EEESC_EEENS5_IJSD_SH_EEEEEEEESJ_SK_SJ_SK_NS1E_6fusion15FusionCallbacksIS1I_NS1Q_17LinearCombinationISJ_fSJ_fLNS_15FloatRoundStyleE2EEES1J_S1P_JEEENS4_5SM1004TMEM4LOAD26SM100_TMEM_LOAD_32dp32b16xENS4_13SM90_TMA_LOADENS12_INS13_ILi1ELi4ELi3EEES16_NST_INS5_IJS17_S1L_EEENS5_IJS1L_SD_EEEEEEENS4_39AutoVectorizingCopyWithAssumedAlignmentILi128EEENS4_14SM90_TMA_STOREES25_S27_S27_EEEvvEEEEvNT_6ParamsE:
	.zero		2944


//--------------------- SYMBOLS --------------------------

	.type		.nv.reservedSmem.offset0,@object
	.size		.nv.reservedSmem.offset0,0x4
	.type		.nv.reservedSmem.cap,@object
	.size		.nv.reservedSmem.cap,0x4
	.type		__assertfail,@function
